//
// Generated by NVIDIA NVVM Compiler
//
// Compiler Build ID: CL-36424714
// Cuda compilation tools, release 13.0, V13.0.88
// Based on NVVM 20.0.0
//

.version 9.0
.target sm_100
.address_size 64

// _ZZ6phase1imiPiE10cacheGraph has been demoted
// _ZZ6phase2imiPiE14cacheGraphBase has been demoted
// _ZZ6phase2imiPiE10cacheGraph has been demoted
// _ZZ6phase3imiPiE17cacheGraphBaseRow has been demoted
// _ZZ6phase3imiPiE17cacheGraphBaseCol has been demoted

.entry _Z6phase1imiPi(
	.param .u32 _Z6phase1imiPi_param_0,
	.param .u64 _Z6phase1imiPi_param_1,
	.param .u32 _Z6phase1imiPi_param_2,
	.param .u64 .ptr .align 1 _Z6phase1imiPi_param_3
)
{
	.reg .pred 	%p<35>;
	.reg .b32 	%r<153>;
	.reg .b64 	%rd<5>;
	// demoted variable
	.shared .align 4 .b8 _ZZ6phase1imiPiE10cacheGraph[4096];
	ld.param.u32 	%r40, [_Z6phase1imiPi_param_0];
	ld.param.u32 	%r41, [_Z6phase1imiPi_param_1];
	ld.param.u32 	%r42, [_Z6phase1imiPi_param_2];
	ld.param.u64 	%rd2, [_Z6phase1imiPi_param_3];
	cvta.to.global.u64 	%rd3, %rd2;
	mov.u32 	%r1, %tid.x;
	mov.u32 	%r43, %tid.y;
	shl.b32 	%r44, %r40, 5;
	add.s32 	%r2, %r44, %r43;
	add.s32 	%r45, %r44, %r1;
	mad.lo.s32 	%r46, %r2, %r41, %r45;
	max.s32 	%r47, %r2, %r45;
	setp.ge.s32 	%p1, %r47, %r42;
	mul.wide.s32 	%rd4, %r46, 4;
	add.s64 	%rd1, %rd3, %rd4;
	shl.b32 	%r48, %r43, 7;
	mov.u32 	%r49, _ZZ6phase1imiPiE10cacheGraph;
	add.s32 	%r4, %r49, %r48;
	shl.b32 	%r50, %r1, 2;
	add.s32 	%r5, %r4, %r50;
	@%p1 bra 	$L__BB0_2;
	ld.global.u32 	%r52, [%rd1];
	st.shared.u32 	[%r5], %r52;
	bra.uni 	$L__BB0_3;
$L__BB0_2:
	mov.b32 	%r51, 1073741823;
	st.shared.u32 	[%r5], %r51;
$L__BB0_3:
	bar.sync 	0;
	setp.gt.s32 	%p2, %r47, %r42;
	@%p2 bra 	$L__BB0_69;
	add.s32 	%r6, %r49, %r50;
	ld.shared.u32 	%r56, [%r4];
	ld.shared.u32 	%r57, [%r6];
	add.s32 	%r7, %r57, %r56;
	ld.shared.u32 	%r58, [%r5];
	setp.ge.s32 	%p3, %r7, %r58;
	@%p3 bra 	$L__BB0_6;
	st.shared.u32 	[%r5], %r7;
$L__BB0_6:
	bar.sync 	0;
	ld.shared.u32 	%r59, [%r4+4];
	ld.shared.u32 	%r60, [%r6+128];
	add.s32 	%r8, %r60, %r59;
	ld.shared.u32 	%r61, [%r5];
	setp.ge.s32 	%p4, %r8, %r61;
	@%p4 bra 	$L__BB0_8;
	st.shared.u32 	[%r5], %r8;
$L__BB0_8:
	bar.sync 	0;
	ld.shared.u32 	%r62, [%r4+8];
	ld.shared.u32 	%r63, [%r6+256];
	add.s32 	%r9, %r63, %r62;
	ld.shared.u32 	%r64, [%r5];
	setp.ge.s32 	%p5, %r9, %r64;
	@%p5 bra 	$L__BB0_10;
	st.shared.u32 	[%r5], %r9;
$L__BB0_10:
	bar.sync 	0;
	ld.shared.u32 	%r65, [%r4+12];
	ld.shared.u32 	%r66, [%r6+384];
	add.s32 	%r10, %r66, %r65;
	ld.shared.u32 	%r67, [%r5];
	setp.ge.s32 	%p6, %r10, %r67;
	@%p6 bra 	$L__BB0_12;
	st.shared.u32 	[%r5], %r10;
$L__BB0_12:
	bar.sync 	0;
	ld.shared.u32 	%r68, [%r4+16];
	ld.shared.u32 	%r69, [%r6+512];
	add.s32 	%r11, %r69, %r68;
	ld.shared.u32 	%r70, [%r5];
	setp.ge.s32 	%p7, %r11, %r70;
	@%p7 bra 	$L__BB0_14;
	st.shared.u32 	[%r5], %r11;
$L__BB0_14:
	bar.sync 	0;
	ld.shared.u32 	%r71, [%r4+20];
	ld.shared.u32 	%r72, [%r6+640];
	add.s32 	%r12, %r72, %r71;
	ld.shared.u32 	%r73, [%r5];
	setp.ge.s32 	%p8, %r12, %r73;
	@%p8 bra 	$L__BB0_16;
	st.shared.u32 	[%r5], %r12;
$L__BB0_16:
	bar.sync 	0;
	ld.shared.u32 	%r74, [%r4+24];
	ld.shared.u32 	%r75, [%r6+768];
	add.s32 	%r13, %r75, %r74;
	ld.shared.u32 	%r76, [%r5];
	setp.ge.s32 	%p9, %r13, %r76;
	@%p9 bra 	$L__BB0_18;
	st.shared.u32 	[%r5], %r13;
$L__BB0_18:
	bar.sync 	0;
	ld.shared.u32 	%r77, [%r4+28];
	ld.shared.u32 	%r78, [%r6+896];
	add.s32 	%r14, %r78, %r77;
	ld.shared.u32 	%r79, [%r5];
	setp.ge.s32 	%p10, %r14, %r79;
	@%p10 bra 	$L__BB0_20;
	st.shared.u32 	[%r5], %r14;
$L__BB0_20:
	bar.sync 	0;
	ld.shared.u32 	%r80, [%r4+32];
	ld.shared.u32 	%r81, [%r6+1024];
	add.s32 	%r15, %r81, %r80;
	ld.shared.u32 	%r82, [%r5];
	setp.ge.s32 	%p11, %r15, %r82;
	@%p11 bra 	$L__BB0_22;
	st.shared.u32 	[%r5], %r15;
$L__BB0_22:
	bar.sync 	0;
	ld.shared.u32 	%r83, [%r4+36];
	ld.shared.u32 	%r84, [%r6+1152];
	add.s32 	%r16, %r84, %r83;
	ld.shared.u32 	%r85, [%r5];
	setp.ge.s32 	%p12, %r16, %r85;
	@%p12 bra 	$L__BB0_24;
	st.shared.u32 	[%r5], %r16;
$L__BB0_24:
	bar.sync 	0;
	ld.shared.u32 	%r86, [%r4+40];
	ld.shared.u32 	%r87, [%r6+1280];
	add.s32 	%r17, %r87, %r86;
	ld.shared.u32 	%r88, [%r5];
	setp.ge.s32 	%p13, %r17, %r88;
	@%p13 bra 	$L__BB0_26;
	st.shared.u32 	[%r5], %r17;
$L__BB0_26:
	bar.sync 	0;
	ld.shared.u32 	%r89, [%r4+44];
	ld.shared.u32 	%r90, [%r6+1408];
	add.s32 	%r18, %r90, %r89;
	ld.shared.u32 	%r91, [%r5];
	setp.ge.s32 	%p14, %r18, %r91;
	@%p14 bra 	$L__BB0_28;
	st.shared.u32 	[%r5], %r18;
$L__BB0_28:
	bar.sync 	0;
	ld.shared.u32 	%r92, [%r4+48];
	ld.shared.u32 	%r93, [%r6+1536];
	add.s32 	%r19, %r93, %r92;
	ld.shared.u32 	%r94, [%r5];
	setp.ge.s32 	%p15, %r19, %r94;
	@%p15 bra 	$L__BB0_30;
	st.shared.u32 	[%r5], %r19;
$L__BB0_30:
	bar.sync 	0;
	ld.shared.u32 	%r95, [%r4+52];
	ld.shared.u32 	%r96, [%r6+1664];
	add.s32 	%r20, %r96, %r95;
	ld.shared.u32 	%r97, [%r5];
	setp.ge.s32 	%p16, %r20, %r97;
	@%p16 bra 	$L__BB0_32;
	st.shared.u32 	[%r5], %r20;
$L__BB0_32:
	bar.sync 	0;
	ld.shared.u32 	%r98, [%r4+56];
	ld.shared.u32 	%r99, [%r6+1792];
	add.s32 	%r21, %r99, %r98;
	ld.shared.u32 	%r100, [%r5];
	setp.ge.s32 	%p17, %r21, %r100;
	@%p17 bra 	$L__BB0_34;
	st.shared.u32 	[%r5], %r21;
$L__BB0_34:
	bar.sync 	0;
	ld.shared.u32 	%r101, [%r4+60];
	ld.shared.u32 	%r102, [%r6+1920];
	add.s32 	%r22, %r102, %r101;
	ld.shared.u32 	%r103, [%r5];
	setp.ge.s32 	%p18, %r22, %r103;
	@%p18 bra 	$L__BB0_36;
	st.shared.u32 	[%r5], %r22;
$L__BB0_36:
	bar.sync 	0;
	ld.shared.u32 	%r104, [%r4+64];
	ld.shared.u32 	%r105, [%r6+2048];
	add.s32 	%r23, %r105, %r104;
	ld.shared.u32 	%r106, [%r5];
	setp.ge.s32 	%p19, %r23, %r106;
	@%p19 bra 	$L__BB0_38;
	st.shared.u32 	[%r5], %r23;
$L__BB0_38:
	bar.sync 	0;
	ld.shared.u32 	%r107, [%r4+68];
	ld.shared.u32 	%r108, [%r6+2176];
	add.s32 	%r24, %r108, %r107;
	ld.shared.u32 	%r109, [%r5];
	setp.ge.s32 	%p20, %r24, %r109;
	@%p20 bra 	$L__BB0_40;
	st.shared.u32 	[%r5], %r24;
$L__BB0_40:
	bar.sync 	0;
	ld.shared.u32 	%r110, [%r4+72];
	ld.shared.u32 	%r111, [%r6+2304];
	add.s32 	%r25, %r111, %r110;
	ld.shared.u32 	%r112, [%r5];
	setp.ge.s32 	%p21, %r25, %r112;
	@%p21 bra 	$L__BB0_42;
	st.shared.u32 	[%r5], %r25;
$L__BB0_42:
	bar.sync 	0;
	ld.shared.u32 	%r113, [%r4+76];
	ld.shared.u32 	%r114, [%r6+2432];
	add.s32 	%r26, %r114, %r113;
	ld.shared.u32 	%r115, [%r5];
	setp.ge.s32 	%p22, %r26, %r115;
	@%p22 bra 	$L__BB0_44;
	st.shared.u32 	[%r5], %r26;
$L__BB0_44:
	bar.sync 	0;
	ld.shared.u32 	%r116, [%r4+80];
	ld.shared.u32 	%r117, [%r6+2560];
	add.s32 	%r27, %r117, %r116;
	ld.shared.u32 	%r118, [%r5];
	setp.ge.s32 	%p23, %r27, %r118;
	@%p23 bra 	$L__BB0_46;
	st.shared.u32 	[%r5], %r27;
$L__BB0_46:
	bar.sync 	0;
	ld.shared.u32 	%r119, [%r4+84];
	ld.shared.u32 	%r120, [%r6+2688];
	add.s32 	%r28, %r120, %r119;
	ld.shared.u32 	%r121, [%r5];
	setp.ge.s32 	%p24, %r28, %r121;
	@%p24 bra 	$L__BB0_48;
	st.shared.u32 	[%r5], %r28;
$L__BB0_48:
	bar.sync 	0;
	ld.shared.u32 	%r122, [%r4+88];
	ld.shared.u32 	%r123, [%r6+2816];
	add.s32 	%r29, %r123, %r122;
	ld.shared.u32 	%r124, [%r5];
	setp.ge.s32 	%p25, %r29, %r124;
	@%p25 bra 	$L__BB0_50;
	st.shared.u32 	[%r5], %r29;
$L__BB0_50:
	bar.sync 	0;
	ld.shared.u32 	%r125, [%r4+92];
	ld.shared.u32 	%r126, [%r6+2944];
	add.s32 	%r30, %r126, %r125;
	ld.shared.u32 	%r127, [%r5];
	setp.ge.s32 	%p26, %r30, %r127;
	@%p26 bra 	$L__BB0_52;
	st.shared.u32 	[%r5], %r30;
$L__BB0_52:
	bar.sync 	0;
	ld.shared.u32 	%r128, [%r4+96];
	ld.shared.u32 	%r129, [%r6+3072];
	add.s32 	%r31, %r129, %r128;
	ld.shared.u32 	%r130, [%r5];
	setp.ge.s32 	%p27, %r31, %r130;
	@%p27 bra 	$L__BB0_54;
	st.shared.u32 	[%r5], %r31;
$L__BB0_54:
	bar.sync 	0;
	ld.shared.u32 	%r131, [%r4+100];
	ld.shared.u32 	%r132, [%r6+3200];
	add.s32 	%r32, %r132, %r131;
	ld.shared.u32 	%r133, [%r5];
	setp.ge.s32 	%p28, %r32, %r133;
	@%p28 bra 	$L__BB0_56;
	st.shared.u32 	[%r5], %r32;
$L__BB0_56:
	bar.sync 	0;
	ld.shared.u32 	%r134, [%r4+104];
	ld.shared.u32 	%r135, [%r6+3328];
	add.s32 	%r33, %r135, %r134;
	ld.shared.u32 	%r136, [%r5];
	setp.ge.s32 	%p29, %r33, %r136;
	@%p29 bra 	$L__BB0_58;
	st.shared.u32 	[%r5], %r33;
$L__BB0_58:
	bar.sync 	0;
	ld.shared.u32 	%r137, [%r4+108];
	ld.shared.u32 	%r138, [%r6+3456];
	add.s32 	%r34, %r138, %r137;
	ld.shared.u32 	%r139, [%r5];
	setp.ge.s32 	%p30, %r34, %r139;
	@%p30 bra 	$L__BB0_60;
	st.shared.u32 	[%r5], %r34;
$L__BB0_60:
	bar.sync 	0;
	ld.shared.u32 	%r140, [%r4+112];
	ld.shared.u32 	%r141, [%r6+3584];
	add.s32 	%r35, %r141, %r140;
	ld.shared.u32 	%r142, [%r5];
	setp.ge.s32 	%p31, %r35, %r142;
	@%p31 bra 	$L__BB0_62;
	st.shared.u32 	[%r5], %r35;
$L__BB0_62:
	bar.sync 	0;
	ld.shared.u32 	%r143, [%r4+116];
	ld.shared.u32 	%r144, [%r6+3712];
	add.s32 	%r36, %r144, %r143;
	ld.shared.u32 	%r145, [%r5];
	setp.ge.s32 	%p32, %r36, %r145;
	@%p32 bra 	$L__BB0_64;
	st.shared.u32 	[%r5], %r36;
$L__BB0_64:
	bar.sync 	0;
	ld.shared.u32 	%r146, [%r4+120];
	ld.shared.u32 	%r147, [%r6+3840];
	add.s32 	%r37, %r147, %r146;
	ld.shared.u32 	%r148, [%r5];
	setp.ge.s32 	%p33, %r37, %r148;
	@%p33 bra 	$L__BB0_66;
	st.shared.u32 	[%r5], %r37;
$L__BB0_66:
	bar.sync 	0;
	ld.shared.u32 	%r149, [%r4+124];
	ld.shared.u32 	%r150, [%r6+3968];
	add.s32 	%r38, %r150, %r149;
	ld.shared.u32 	%r151, [%r5];
	setp.ge.s32 	%p34, %r38, %r151;
	@%p34 bra 	$L__BB0_68;
	st.shared.u32 	[%r5], %r38;
$L__BB0_68:
	bar.sync 	0;
	ld.shared.u32 	%r152, [%r5];
	st.global.u32 	[%rd1], %r152;
$L__BB0_69:
	ret;

}
.entry _Z6phase2imiPi(
	.param .u32 _Z6phase2imiPi_param_0,
	.param .u64 _Z6phase2imiPi_param_1,
	.param .u32 _Z6phase2imiPi_param_2,
	.param .u64 .ptr .align 1 _Z6phase2imiPi_param_3
)
{
	.reg .pred 	%p<7>;
	.reg .b32 	%r<306>;
	.reg .b64 	%rd<8>;
	// demoted variable
	.shared .align 4 .b8 _ZZ6phase2imiPiE14cacheGraphBase[4096];
	// demoted variable
	.shared .align 4 .b8 _ZZ6phase2imiPiE10cacheGraph[4096];
	ld.param.u32 	%r17, [_Z6phase2imiPi_param_0];
	ld.param.u64 	%rd3, [_Z6phase2imiPi_param_1];
	ld.param.u32 	%r18, [_Z6phase2imiPi_param_2];
	ld.param.u64 	%rd4, [_Z6phase2imiPi_param_3];
	cvta.to.global.u64 	%rd1, %rd4;
	mov.u32 	%r1, %ctaid.x;
	setp.eq.s32 	%p1, %r1, %r17;
	@%p1 bra 	$L__BB1_11;
	mov.u32 	%r2, %tid.x;
	mov.u32 	%r3, %tid.y;
	shl.b32 	%r19, %r17, 5;
	add.s32 	%r4, %r19, %r3;
	add.s32 	%r20, %r19, %r2;
	max.s32 	%r21, %r4, %r20;
	setp.ge.s32 	%p2, %r21, %r18;
	shl.b32 	%r22, %r3, 7;
	mov.u32 	%r23, _ZZ6phase2imiPiE14cacheGraphBase;
	add.s32 	%r6, %r23, %r22;
	@%p2 bra 	$L__BB1_3;
	cvt.u32.u64 	%r27, %rd3;
	mad.lo.s32 	%r28, %r4, %r27, %r20;
	mul.wide.s32 	%rd5, %r28, 4;
	add.s64 	%rd6, %rd1, %rd5;
	ld.global.u32 	%r29, [%rd6];
	shl.b32 	%r30, %r2, 2;
	add.s32 	%r31, %r6, %r30;
	st.shared.u32 	[%r31], %r29;
	bra.uni 	$L__BB1_4;
$L__BB1_3:
	shl.b32 	%r24, %r2, 2;
	add.s32 	%r25, %r6, %r24;
	mov.b32 	%r26, 1073741823;
	st.shared.u32 	[%r25], %r26;
$L__BB1_4:
	mov.u32 	%r7, %ctaid.y;
	setp.eq.s32 	%p3, %r7, 0;
	shl.b32 	%r33, %r1, 5;
	add.s32 	%r34, %r33, %r2;
	add.s32 	%r35, %r33, %r3;
	selp.b32 	%r8, %r4, %r35, %p3;
	selp.b32 	%r36, %r34, %r20, %p3;
	cvt.u32.u64 	%r37, %rd3;
	mad.lo.s32 	%r38, %r8, %r37, %r36;
	max.s32 	%r39, %r8, %r36;
	setp.ge.s32 	%p4, %r39, %r18;
	mul.wide.s32 	%rd7, %r38, 4;
	add.s64 	%rd2, %rd1, %rd7;
	mov.b32 	%r304, 1073741823;
	@%p4 bra 	$L__BB1_6;
	ld.global.u32 	%r304, [%rd2];
$L__BB1_6:
	mov.u32 	%r41, _ZZ6phase2imiPiE10cacheGraph;
	add.s32 	%r12, %r41, %r22;
	shl.b32 	%r42, %r2, 2;
	add.s32 	%r13, %r12, %r42;
	st.shared.u32 	[%r13], %r304;
	bar.sync 	0;
	setp.gt.s32 	%p5, %r39, %r18;
	@%p5 bra 	$L__BB1_11;
	setp.ne.s32 	%p6, %r7, 0;
	@%p6 bra 	$L__BB1_9;
	add.s32 	%r176, %r41, %r42;
	ld.shared.u32 	%r177, [%r6];
	ld.shared.u32 	%r178, [%r176];
	add.s32 	%r179, %r178, %r177;
	min.s32 	%r180, %r179, %r304;
	st.shared.u32 	[%r13], %r180;
	bar.sync 	0;
	ld.shared.u32 	%r181, [%r6+4];
	ld.shared.u32 	%r182, [%r176+128];
	add.s32 	%r183, %r182, %r181;
	min.s32 	%r184, %r183, %r180;
	st.shared.u32 	[%r13], %r184;
	bar.sync 	0;
	ld.shared.u32 	%r185, [%r6+8];
	ld.shared.u32 	%r186, [%r176+256];
	add.s32 	%r187, %r186, %r185;
	min.s32 	%r188, %r187, %r184;
	st.shared.u32 	[%r13], %r188;
	bar.sync 	0;
	ld.shared.u32 	%r189, [%r6+12];
	ld.shared.u32 	%r190, [%r176+384];
	add.s32 	%r191, %r190, %r189;
	min.s32 	%r192, %r191, %r188;
	st.shared.u32 	[%r13], %r192;
	bar.sync 	0;
	ld.shared.u32 	%r193, [%r6+16];
	ld.shared.u32 	%r194, [%r176+512];
	add.s32 	%r195, %r194, %r193;
	min.s32 	%r196, %r195, %r192;
	st.shared.u32 	[%r13], %r196;
	bar.sync 	0;
	ld.shared.u32 	%r197, [%r6+20];
	ld.shared.u32 	%r198, [%r176+640];
	add.s32 	%r199, %r198, %r197;
	min.s32 	%r200, %r199, %r196;
	st.shared.u32 	[%r13], %r200;
	bar.sync 	0;
	ld.shared.u32 	%r201, [%r6+24];
	ld.shared.u32 	%r202, [%r176+768];
	add.s32 	%r203, %r202, %r201;
	min.s32 	%r204, %r203, %r200;
	st.shared.u32 	[%r13], %r204;
	bar.sync 	0;
	ld.shared.u32 	%r205, [%r6+28];
	ld.shared.u32 	%r206, [%r176+896];
	add.s32 	%r207, %r206, %r205;
	min.s32 	%r208, %r207, %r204;
	st.shared.u32 	[%r13], %r208;
	bar.sync 	0;
	ld.shared.u32 	%r209, [%r6+32];
	ld.shared.u32 	%r210, [%r176+1024];
	add.s32 	%r211, %r210, %r209;
	min.s32 	%r212, %r211, %r208;
	st.shared.u32 	[%r13], %r212;
	bar.sync 	0;
	ld.shared.u32 	%r213, [%r6+36];
	ld.shared.u32 	%r214, [%r176+1152];
	add.s32 	%r215, %r214, %r213;
	min.s32 	%r216, %r215, %r212;
	st.shared.u32 	[%r13], %r216;
	bar.sync 	0;
	ld.shared.u32 	%r217, [%r6+40];
	ld.shared.u32 	%r218, [%r176+1280];
	add.s32 	%r219, %r218, %r217;
	min.s32 	%r220, %r219, %r216;
	st.shared.u32 	[%r13], %r220;
	bar.sync 	0;
	ld.shared.u32 	%r221, [%r6+44];
	ld.shared.u32 	%r222, [%r176+1408];
	add.s32 	%r223, %r222, %r221;
	min.s32 	%r224, %r223, %r220;
	st.shared.u32 	[%r13], %r224;
	bar.sync 	0;
	ld.shared.u32 	%r225, [%r6+48];
	ld.shared.u32 	%r226, [%r176+1536];
	add.s32 	%r227, %r226, %r225;
	min.s32 	%r228, %r227, %r224;
	st.shared.u32 	[%r13], %r228;
	bar.sync 	0;
	ld.shared.u32 	%r229, [%r6+52];
	ld.shared.u32 	%r230, [%r176+1664];
	add.s32 	%r231, %r230, %r229;
	min.s32 	%r232, %r231, %r228;
	st.shared.u32 	[%r13], %r232;
	bar.sync 	0;
	ld.shared.u32 	%r233, [%r6+56];
	ld.shared.u32 	%r234, [%r176+1792];
	add.s32 	%r235, %r234, %r233;
	min.s32 	%r236, %r235, %r232;
	st.shared.u32 	[%r13], %r236;
	bar.sync 	0;
	ld.shared.u32 	%r237, [%r6+60];
	ld.shared.u32 	%r238, [%r176+1920];
	add.s32 	%r239, %r238, %r237;
	min.s32 	%r240, %r239, %r236;
	st.shared.u32 	[%r13], %r240;
	bar.sync 	0;
	ld.shared.u32 	%r241, [%r6+64];
	ld.shared.u32 	%r242, [%r176+2048];
	add.s32 	%r243, %r242, %r241;
	min.s32 	%r244, %r243, %r240;
	st.shared.u32 	[%r13], %r244;
	bar.sync 	0;
	ld.shared.u32 	%r245, [%r6+68];
	ld.shared.u32 	%r246, [%r176+2176];
	add.s32 	%r247, %r246, %r245;
	min.s32 	%r248, %r247, %r244;
	st.shared.u32 	[%r13], %r248;
	bar.sync 	0;
	ld.shared.u32 	%r249, [%r6+72];
	ld.shared.u32 	%r250, [%r176+2304];
	add.s32 	%r251, %r250, %r249;
	min.s32 	%r252, %r251, %r248;
	st.shared.u32 	[%r13], %r252;
	bar.sync 	0;
	ld.shared.u32 	%r253, [%r6+76];
	ld.shared.u32 	%r254, [%r176+2432];
	add.s32 	%r255, %r254, %r253;
	min.s32 	%r256, %r255, %r252;
	st.shared.u32 	[%r13], %r256;
	bar.sync 	0;
	ld.shared.u32 	%r257, [%r6+80];
	ld.shared.u32 	%r258, [%r176+2560];
	add.s32 	%r259, %r258, %r257;
	min.s32 	%r260, %r259, %r256;
	st.shared.u32 	[%r13], %r260;
	bar.sync 	0;
	ld.shared.u32 	%r261, [%r6+84];
	ld.shared.u32 	%r262, [%r176+2688];
	add.s32 	%r263, %r262, %r261;
	min.s32 	%r264, %r263, %r260;
	st.shared.u32 	[%r13], %r264;
	bar.sync 	0;
	ld.shared.u32 	%r265, [%r6+88];
	ld.shared.u32 	%r266, [%r176+2816];
	add.s32 	%r267, %r266, %r265;
	min.s32 	%r268, %r267, %r264;
	st.shared.u32 	[%r13], %r268;
	bar.sync 	0;
	ld.shared.u32 	%r269, [%r6+92];
	ld.shared.u32 	%r270, [%r176+2944];
	add.s32 	%r271, %r270, %r269;
	min.s32 	%r272, %r271, %r268;
	st.shared.u32 	[%r13], %r272;
	bar.sync 	0;
	ld.shared.u32 	%r273, [%r6+96];
	ld.shared.u32 	%r274, [%r176+3072];
	add.s32 	%r275, %r274, %r273;
	min.s32 	%r276, %r275, %r272;
	st.shared.u32 	[%r13], %r276;
	bar.sync 	0;
	ld.shared.u32 	%r277, [%r6+100];
	ld.shared.u32 	%r278, [%r176+3200];
	add.s32 	%r279, %r278, %r277;
	min.s32 	%r280, %r279, %r276;
	st.shared.u32 	[%r13], %r280;
	bar.sync 	0;
	ld.shared.u32 	%r281, [%r6+104];
	ld.shared.u32 	%r282, [%r176+3328];
	add.s32 	%r283, %r282, %r281;
	min.s32 	%r284, %r283, %r280;
	st.shared.u32 	[%r13], %r284;
	bar.sync 	0;
	ld.shared.u32 	%r285, [%r6+108];
	ld.shared.u32 	%r286, [%r176+3456];
	add.s32 	%r287, %r286, %r285;
	min.s32 	%r288, %r287, %r284;
	st.shared.u32 	[%r13], %r288;
	bar.sync 	0;
	ld.shared.u32 	%r289, [%r6+112];
	ld.shared.u32 	%r290, [%r176+3584];
	add.s32 	%r291, %r290, %r289;
	min.s32 	%r292, %r291, %r288;
	st.shared.u32 	[%r13], %r292;
	bar.sync 	0;
	ld.shared.u32 	%r293, [%r6+116];
	ld.shared.u32 	%r294, [%r176+3712];
	add.s32 	%r295, %r294, %r293;
	min.s32 	%r296, %r295, %r292;
	st.shared.u32 	[%r13], %r296;
	bar.sync 	0;
	ld.shared.u32 	%r297, [%r6+120];
	ld.shared.u32 	%r298, [%r176+3840];
	add.s32 	%r299, %r298, %r297;
	min.s32 	%r300, %r299, %r296;
	st.shared.u32 	[%r13], %r300;
	bar.sync 	0;
	ld.shared.u32 	%r301, [%r6+124];
	ld.shared.u32 	%r302, [%r176+3968];
	add.s32 	%r303, %r302, %r301;
	min.s32 	%r305, %r303, %r300;
	st.shared.u32 	[%r13], %r305;
	bar.sync 	0;
	bra.uni 	$L__BB1_10;
$L__BB1_9:
	add.s32 	%r46, %r23, %r42;
	ld.shared.u32 	%r47, [%r12];
	ld.shared.u32 	%r48, [%r46];
	add.s32 	%r49, %r48, %r47;
	min.s32 	%r50, %r49, %r304;
	st.shared.u32 	[%r13], %r50;
	bar.sync 	0;
	ld.shared.u32 	%r51, [%r12+4];
	ld.shared.u32 	%r52, [%r46+128];
	add.s32 	%r53, %r52, %r51;
	min.s32 	%r54, %r53, %r50;
	st.shared.u32 	[%r13], %r54;
	bar.sync 	0;
	ld.shared.u32 	%r55, [%r12+8];
	ld.shared.u32 	%r56, [%r46+256];
	add.s32 	%r57, %r56, %r55;
	min.s32 	%r58, %r57, %r54;
	st.shared.u32 	[%r13], %r58;
	bar.sync 	0;
	ld.shared.u32 	%r59, [%r12+12];
	ld.shared.u32 	%r60, [%r46+384];
	add.s32 	%r61, %r60, %r59;
	min.s32 	%r62, %r61, %r58;
	st.shared.u32 	[%r13], %r62;
	bar.sync 	0;
	ld.shared.u32 	%r63, [%r12+16];
	ld.shared.u32 	%r64, [%r46+512];
	add.s32 	%r65, %r64, %r63;
	min.s32 	%r66, %r65, %r62;
	st.shared.u32 	[%r13], %r66;
	bar.sync 	0;
	ld.shared.u32 	%r67, [%r12+20];
	ld.shared.u32 	%r68, [%r46+640];
	add.s32 	%r69, %r68, %r67;
	min.s32 	%r70, %r69, %r66;
	st.shared.u32 	[%r13], %r70;
	bar.sync 	0;
	ld.shared.u32 	%r71, [%r12+24];
	ld.shared.u32 	%r72, [%r46+768];
	add.s32 	%r73, %r72, %r71;
	min.s32 	%r74, %r73, %r70;
	st.shared.u32 	[%r13], %r74;
	bar.sync 	0;
	ld.shared.u32 	%r75, [%r12+28];
	ld.shared.u32 	%r76, [%r46+896];
	add.s32 	%r77, %r76, %r75;
	min.s32 	%r78, %r77, %r74;
	st.shared.u32 	[%r13], %r78;
	bar.sync 	0;
	ld.shared.u32 	%r79, [%r12+32];
	ld.shared.u32 	%r80, [%r46+1024];
	add.s32 	%r81, %r80, %r79;
	min.s32 	%r82, %r81, %r78;
	st.shared.u32 	[%r13], %r82;
	bar.sync 	0;
	ld.shared.u32 	%r83, [%r12+36];
	ld.shared.u32 	%r84, [%r46+1152];
	add.s32 	%r85, %r84, %r83;
	min.s32 	%r86, %r85, %r82;
	st.shared.u32 	[%r13], %r86;
	bar.sync 	0;
	ld.shared.u32 	%r87, [%r12+40];
	ld.shared.u32 	%r88, [%r46+1280];
	add.s32 	%r89, %r88, %r87;
	min.s32 	%r90, %r89, %r86;
	st.shared.u32 	[%r13], %r90;
	bar.sync 	0;
	ld.shared.u32 	%r91, [%r12+44];
	ld.shared.u32 	%r92, [%r46+1408];
	add.s32 	%r93, %r92, %r91;
	min.s32 	%r94, %r93, %r90;
	st.shared.u32 	[%r13], %r94;
	bar.sync 	0;
	ld.shared.u32 	%r95, [%r12+48];
	ld.shared.u32 	%r96, [%r46+1536];
	add.s32 	%r97, %r96, %r95;
	min.s32 	%r98, %r97, %r94;
	st.shared.u32 	[%r13], %r98;
	bar.sync 	0;
	ld.shared.u32 	%r99, [%r12+52];
	ld.shared.u32 	%r100, [%r46+1664];
	add.s32 	%r101, %r100, %r99;
	min.s32 	%r102, %r101, %r98;
	st.shared.u32 	[%r13], %r102;
	bar.sync 	0;
	ld.shared.u32 	%r103, [%r12+56];
	ld.shared.u32 	%r104, [%r46+1792];
	add.s32 	%r105, %r104, %r103;
	min.s32 	%r106, %r105, %r102;
	st.shared.u32 	[%r13], %r106;
	bar.sync 	0;
	ld.shared.u32 	%r107, [%r12+60];
	ld.shared.u32 	%r108, [%r46+1920];
	add.s32 	%r109, %r108, %r107;
	min.s32 	%r110, %r109, %r106;
	st.shared.u32 	[%r13], %r110;
	bar.sync 	0;
	ld.shared.u32 	%r111, [%r12+64];
	ld.shared.u32 	%r112, [%r46+2048];
	add.s32 	%r113, %r112, %r111;
	min.s32 	%r114, %r113, %r110;
	st.shared.u32 	[%r13], %r114;
	bar.sync 	0;
	ld.shared.u32 	%r115, [%r12+68];
	ld.shared.u32 	%r116, [%r46+2176];
	add.s32 	%r117, %r116, %r115;
	min.s32 	%r118, %r117, %r114;
	st.shared.u32 	[%r13], %r118;
	bar.sync 	0;
	ld.shared.u32 	%r119, [%r12+72];
	ld.shared.u32 	%r120, [%r46+2304];
	add.s32 	%r121, %r120, %r119;
	min.s32 	%r122, %r121, %r118;
	st.shared.u32 	[%r13], %r122;
	bar.sync 	0;
	ld.shared.u32 	%r123, [%r12+76];
	ld.shared.u32 	%r124, [%r46+2432];
	add.s32 	%r125, %r124, %r123;
	min.s32 	%r126, %r125, %r122;
	st.shared.u32 	[%r13], %r126;
	bar.sync 	0;
	ld.shared.u32 	%r127, [%r12+80];
	ld.shared.u32 	%r128, [%r46+2560];
	add.s32 	%r129, %r128, %r127;
	min.s32 	%r130, %r129, %r126;
	st.shared.u32 	[%r13], %r130;
	bar.sync 	0;
	ld.shared.u32 	%r131, [%r12+84];
	ld.shared.u32 	%r132, [%r46+2688];
	add.s32 	%r133, %r132, %r131;
	min.s32 	%r134, %r133, %r130;
	st.shared.u32 	[%r13], %r134;
	bar.sync 	0;
	ld.shared.u32 	%r135, [%r12+88];
	ld.shared.u32 	%r136, [%r46+2816];
	add.s32 	%r137, %r136, %r135;
	min.s32 	%r138, %r137, %r134;
	st.shared.u32 	[%r13], %r138;
	bar.sync 	0;
	ld.shared.u32 	%r139, [%r12+92];
	ld.shared.u32 	%r140, [%r46+2944];
	add.s32 	%r141, %r140, %r139;
	min.s32 	%r142, %r141, %r138;
	st.shared.u32 	[%r13], %r142;
	bar.sync 	0;
	ld.shared.u32 	%r143, [%r12+96];
	ld.shared.u32 	%r144, [%r46+3072];
	add.s32 	%r145, %r144, %r143;
	min.s32 	%r146, %r145, %r142;
	st.shared.u32 	[%r13], %r146;
	bar.sync 	0;
	ld.shared.u32 	%r147, [%r12+100];
	ld.shared.u32 	%r148, [%r46+3200];
	add.s32 	%r149, %r148, %r147;
	min.s32 	%r150, %r149, %r146;
	st.shared.u32 	[%r13], %r150;
	bar.sync 	0;
	ld.shared.u32 	%r151, [%r12+104];
	ld.shared.u32 	%r152, [%r46+3328];
	add.s32 	%r153, %r152, %r151;
	min.s32 	%r154, %r153, %r150;
	st.shared.u32 	[%r13], %r154;
	bar.sync 	0;
	ld.shared.u32 	%r155, [%r12+108];
	ld.shared.u32 	%r156, [%r46+3456];
	add.s32 	%r157, %r156, %r155;
	min.s32 	%r158, %r157, %r154;
	st.shared.u32 	[%r13], %r158;
	bar.sync 	0;
	ld.shared.u32 	%r159, [%r12+112];
	ld.shared.u32 	%r160, [%r46+3584];
	add.s32 	%r161, %r160, %r159;
	min.s32 	%r162, %r161, %r158;
	st.shared.u32 	[%r13], %r162;
	bar.sync 	0;
	ld.shared.u32 	%r163, [%r12+116];
	ld.shared.u32 	%r164, [%r46+3712];
	add.s32 	%r165, %r164, %r163;
	min.s32 	%r166, %r165, %r162;
	st.shared.u32 	[%r13], %r166;
	bar.sync 	0;
	ld.shared.u32 	%r167, [%r12+120];
	ld.shared.u32 	%r168, [%r46+3840];
	add.s32 	%r169, %r168, %r167;
	min.s32 	%r170, %r169, %r166;
	st.shared.u32 	[%r13], %r170;
	bar.sync 	0;
	ld.shared.u32 	%r171, [%r12+124];
	ld.shared.u32 	%r172, [%r46+3968];
	add.s32 	%r173, %r172, %r171;
	min.s32 	%r305, %r173, %r170;
	st.shared.u32 	[%r13], %r305;
	bar.sync 	0;
$L__BB1_10:
	st.global.u32 	[%rd2], %r305;
$L__BB1_11:
	ret;

}
.entry _Z6phase3imiPi(
	.param .u32 _Z6phase3imiPi_param_0,
	.param .u64 _Z6phase3imiPi_param_1,
	.param .u32 _Z6phase3imiPi_param_2,
	.param .u64 .ptr .align 1 _Z6phase3imiPi_param_3
)
{
	.reg .pred 	%p<7>;
	.reg .b32 	%r<176>;
	.reg .b64 	%rd<10>;
	// demoted variable
	.shared .align 4 .b8 _ZZ6phase3imiPiE17cacheGraphBaseRow[4096];
	// demoted variable
	.shared .align 4 .b8 _ZZ6phase3imiPiE17cacheGraphBaseCol[4096];
	ld.param.u32 	%r10, [_Z6phase3imiPi_param_0];
	ld.param.u64 	%rd2, [_Z6phase3imiPi_param_1];
	ld.param.u32 	%r11, [_Z6phase3imiPi_param_2];
	ld.param.u64 	%rd3, [_Z6phase3imiPi_param_3];
	cvta.to.global.u64 	%rd1, %rd3;
	mov.u32 	%r1, %ctaid.x;
	setp.eq.s32 	%p1, %r1, %r10;
	mov.u32 	%r2, %ctaid.y;
	setp.eq.s32 	%p2, %r2, %r10;
	or.pred  	%p3, %p1, %p2;
	@%p3 bra 	$L__BB2_9;
	mov.u32 	%r3, %tid.x;
	mov.u32 	%r4, %tid.y;
	mov.u32 	%r12, %ntid.y;
	mad.lo.s32 	%r5, %r12, %r2, %r4;
	mov.u32 	%r13, %ntid.x;
	mad.lo.s32 	%r6, %r13, %r1, %r3;
	shl.b32 	%r14, %r10, 5;
	add.s32 	%r7, %r14, %r4;
	add.s32 	%r8, %r14, %r3;
	max.s32 	%r15, %r7, %r6;
	setp.ge.s32 	%p4, %r15, %r11;
	@%p4 bra 	$L__BB2_3;
	cvt.u32.u64 	%r22, %rd2;
	mad.lo.s32 	%r23, %r7, %r22, %r6;
	mul.wide.s32 	%rd4, %r23, 4;
	add.s64 	%rd5, %rd1, %rd4;
	ld.global.u32 	%r24, [%rd5];
	shl.b32 	%r25, %r4, 7;
	mov.u32 	%r26, _ZZ6phase3imiPiE17cacheGraphBaseRow;
	add.s32 	%r27, %r26, %r25;
	shl.b32 	%r28, %r3, 2;
	add.s32 	%r29, %r27, %r28;
	st.shared.u32 	[%r29], %r24;
	bra.uni 	$L__BB2_4;
$L__BB2_3:
	shl.b32 	%r16, %r4, 7;
	mov.u32 	%r17, _ZZ6phase3imiPiE17cacheGraphBaseRow;
	add.s32 	%r18, %r17, %r16;
	shl.b32 	%r19, %r3, 2;
	add.s32 	%r20, %r18, %r19;
	mov.b32 	%r21, 1073741823;
	st.shared.u32 	[%r20], %r21;
$L__BB2_4:
	max.s32 	%r30, %r5, %r8;
	setp.ge.s32 	%p5, %r30, %r11;
	shl.b32 	%r31, %r4, 7;
	mov.u32 	%r32, _ZZ6phase3imiPiE17cacheGraphBaseCol;
	add.s32 	%r9, %r32, %r31;
	@%p5 bra 	$L__BB2_6;
	cvt.u32.u64 	%r36, %rd2;
	mad.lo.s32 	%r37, %r5, %r36, %r8;
	mul.wide.s32 	%rd6, %r37, 4;
	add.s64 	%rd7, %rd1, %rd6;
	ld.global.u32 	%r38, [%rd7];
	shl.b32 	%r39, %r3, 2;
	add.s32 	%r40, %r9, %r39;
	st.shared.u32 	[%r40], %r38;
	bra.uni 	$L__BB2_7;
$L__BB2_6:
	shl.b32 	%r33, %r3, 2;
	add.s32 	%r34, %r9, %r33;
	mov.b32 	%r35, 1073741823;
	st.shared.u32 	[%r34], %r35;
$L__BB2_7:
	bar.sync 	0;
	max.s32 	%r41, %r5, %r6;
	setp.gt.s32 	%p6, %r41, %r11;
	@%p6 bra 	$L__BB2_9;
	cvt.u32.u64 	%r42, %rd2;
	mad.lo.s32 	%r43, %r5, %r42, %r6;
	mul.wide.s32 	%rd8, %r43, 4;
	add.s64 	%rd9, %rd1, %rd8;
	shl.b32 	%r44, %r3, 2;
	mov.u32 	%r45, _ZZ6phase3imiPiE17cacheGraphBaseRow;
	add.s32 	%r46, %r45, %r44;
	ld.global.u32 	%r47, [%rd9];
	ld.shared.u32 	%r48, [%r9];
	ld.shared.u32 	%r49, [%r46];
	add.s32 	%r50, %r49, %r48;
	min.s32 	%r51, %r47, %r50;
	ld.shared.u32 	%r52, [%r9+4];
	ld.shared.u32 	%r53, [%r46+128];
	add.s32 	%r54, %r53, %r52;
	min.s32 	%r55, %r51, %r54;
	ld.shared.u32 	%r56, [%r9+8];
	ld.shared.u32 	%r57, [%r46+256];
	add.s32 	%r58, %r57, %r56;
	min.s32 	%r59, %r55, %r58;
	ld.shared.u32 	%r60, [%r9+12];
	ld.shared.u32 	%r61, [%r46+384];
	add.s32 	%r62, %r61, %r60;
	min.s32 	%r63, %r59, %r62;
	ld.shared.u32 	%r64, [%r9+16];
	ld.shared.u32 	%r65, [%r46+512];
	add.s32 	%r66, %r65, %r64;
	min.s32 	%r67, %r63, %r66;
	ld.shared.u32 	%r68, [%r9+20];
	ld.shared.u32 	%r69, [%r46+640];
	add.s32 	%r70, %r69, %r68;
	min.s32 	%r71, %r67, %r70;
	ld.shared.u32 	%r72, [%r9+24];
	ld.shared.u32 	%r73, [%r46+768];
	add.s32 	%r74, %r73, %r72;
	min.s32 	%r75, %r71, %r74;
	ld.shared.u32 	%r76, [%r9+28];
	ld.shared.u32 	%r77, [%r46+896];
	add.s32 	%r78, %r77, %r76;
	min.s32 	%r79, %r75, %r78;
	ld.shared.u32 	%r80, [%r9+32];
	ld.shared.u32 	%r81, [%r46+1024];
	add.s32 	%r82, %r81, %r80;
	min.s32 	%r83, %r79, %r82;
	ld.shared.u32 	%r84, [%r9+36];
	ld.shared.u32 	%r85, [%r46+1152];
	add.s32 	%r86, %r85, %r84;
	min.s32 	%r87, %r83, %r86;
	ld.shared.u32 	%r88, [%r9+40];
	ld.shared.u32 	%r89, [%r46+1280];
	add.s32 	%r90, %r89, %r88;
	min.s32 	%r91, %r87, %r90;
	ld.shared.u32 	%r92, [%r9+44];
	ld.shared.u32 	%r93, [%r46+1408];
	add.s32 	%r94, %r93, %r92;
	min.s32 	%r95, %r91, %r94;
	ld.shared.u32 	%r96, [%r9+48];
	ld.shared.u32 	%r97, [%r46+1536];
	add.s32 	%r98, %r97, %r96;
	min.s32 	%r99, %r95, %r98;
	ld.shared.u32 	%r100, [%r9+52];
	ld.shared.u32 	%r101, [%r46+1664];
	add.s32 	%r102, %r101, %r100;
	min.s32 	%r103, %r99, %r102;
	ld.shared.u32 	%r104, [%r9+56];
	ld.shared.u32 	%r105, [%r46+1792];
	add.s32 	%r106, %r105, %r104;
	min.s32 	%r107, %r103, %r106;
	ld.shared.u32 	%r108, [%r9+60];
	ld.shared.u32 	%r109, [%r46+1920];
	add.s32 	%r110, %r109, %r108;
	min.s32 	%r111, %r107, %r110;
	ld.shared.u32 	%r112, [%r9+64];
	ld.shared.u32 	%r113, [%r46+2048];
	add.s32 	%r114, %r113, %r112;
	min.s32 	%r115, %r111, %r114;
	ld.shared.u32 	%r116, [%r9+68];
	ld.shared.u32 	%r117, [%r46+2176];
	add.s32 	%r118, %r117, %r116;
	min.s32 	%r119, %r115, %r118;
	ld.shared.u32 	%r120, [%r9+72];
	ld.shared.u32 	%r121, [%r46+2304];
	add.s32 	%r122, %r121, %r120;
	min.s32 	%r123, %r119, %r122;
	ld.shared.u32 	%r124, [%r9+76];
	ld.shared.u32 	%r125, [%r46+2432];
	add.s32 	%r126, %r125, %r124;
	min.s32 	%r127, %r123, %r126;
	ld.shared.u32 	%r128, [%r9+80];
	ld.shared.u32 	%r129, [%r46+2560];
	add.s32 	%r130, %r129, %r128;
	min.s32 	%r131, %r127, %r130;
	ld.shared.u32 	%r132, [%r9+84];
	ld.shared.u32 	%r133, [%r46+2688];
	add.s32 	%r134, %r133, %r132;
	min.s32 	%r135, %r131, %r134;
	ld.shared.u32 	%r136, [%r9+88];
	ld.shared.u32 	%r137, [%r46+2816];
	add.s32 	%r138, %r137, %r136;
	min.s32 	%r139, %r135, %r138;
	ld.shared.u32 	%r140, [%r9+92];
	ld.shared.u32 	%r141, [%r46+2944];
	add.s32 	%r142, %r141, %r140;
	min.s32 	%r143, %r139, %r142;
	ld.shared.u32 	%r144, [%r9+96];
	ld.shared.u32 	%r145, [%r46+3072];
	add.s32 	%r146, %r145, %r144;
	min.s32 	%r147, %r143, %r146;
	ld.shared.u32 	%r148, [%r9+100];
	ld.shared.u32 	%r149, [%r46+3200];
	add.s32 	%r150, %r149, %r148;
	min.s32 	%r151, %r147, %r150;
	ld.shared.u32 	%r152, [%r9+104];
	ld.shared.u32 	%r153, [%r46+3328];
	add.s32 	%r154, %r153, %r152;
	min.s32 	%r155, %r151, %r154;
	ld.shared.u32 	%r156, [%r9+108];
	ld.shared.u32 	%r157, [%r46+3456];
	add.s32 	%r158, %r157, %r156;
	min.s32 	%r159, %r155, %r158;
	ld.shared.u32 	%r160, [%r9+112];
	ld.shared.u32 	%r161, [%r46+3584];
	add.s32 	%r162, %r161, %r160;
	min.s32 	%r163, %r159, %r162;
	ld.shared.u32 	%r164, [%r9+116];
	ld.shared.u32 	%r165, [%r46+3712];
	add.s32 	%r166, %r165, %r164;
	min.s32 	%r167, %r163, %r166;
	ld.shared.u32 	%r168, [%r9+120];
	ld.shared.u32 	%r169, [%r46+3840];
	add.s32 	%r170, %r169, %r168;
	min.s32 	%r171, %r167, %r170;
	ld.shared.u32 	%r172, [%r9+124];
	ld.shared.u32 	%r173, [%r46+3968];
	add.s32 	%r174, %r173, %r172;
	min.s32 	%r175, %r171, %r174;
	st.global.u32 	[%rd9], %r175;
$L__BB2_9:
	ret;

}


// ===== COMPILED SASS (sm_100) =====

	.target	sm_100

	.elftype	@"ET_EXEC"


//--------------------- .note.nv.tkinfo           --------------------------
	.section	.note.nv.tkinfo,"",@"SHT_NOTE"
	.sectionflags	@"SHF_NOTE_NV_TKINFO"
	.tkinfo
        /*0018*/ 	.word	0x00000002
        /*0030*/ 	.string	""
        /*0030*/ 	.string	"ptxas"
        /*0030*/ 	.string	"Cuda compilation tools, release 13.0, V13.0.88"
        /*0030*/ 	.string	"Build cuda_13.0.r13.0/compiler.36424714_0"
        /*0030*/ 	.string	"-arch sm_100 -m 64 "



//--------------------- .note.nv.cuinfo           --------------------------
	.section	.note.nv.cuinfo,"",@"SHT_NOTE"
	.sectionflags	@"SHF_NOTE_NV_CUINFO"
        /*0018*/ 	.short	0x0002
        /*001a*/ 	.short	0x0064
        /*001c*/ 	.short	0x0082
	.zero		2


//--------------------- .nv.info                  --------------------------
	.section	.nv.info,"",@"SHT_CUDA_INFO"
	.align	4


	//----- nvinfo : EIATTR_REGCOUNT
	.align		4
        /*0000*/ 	.byte	0x04, 0x2f
        /*0002*/ 	.short	(.L_1 - .L_0)
	.align		4
.L_0:
        /*0004*/ 	.word	index@(_Z6phase1imiPi)
        /*0008*/ 	.word	0x0000000e


	//----- nvinfo : EIATTR_FRAME_SIZE
	.align		4
.L_1:
        /*000c*/ 	.byte	0x04, 0x11
        /*000e*/ 	.short	(.L_3 - .L_2)
	.align		4
.L_2:
        /*0010*/ 	.word	index@(_Z6phase1imiPi)
        /*0014*/ 	.word	0x00000000


	//----- nvinfo : EIATTR_REGCOUNT
	.align		4
.L_3:
        /*0018*/ 	.byte	0x04, 0x2f
        /*001a*/ 	.short	(.L_5 - .L_4)
	.align		4
.L_4:
        /*001c*/ 	.word	index@(_Z6phase2imiPi)
        /*0020*/ 	.word	0x00000010


	//----- nvinfo : EIATTR_FRAME_SIZE
	.align		4
.L_5:
        /*0024*/ 	.byte	0x04, 0x11
        /*0026*/ 	.short	(.L_7 - .L_6)
	.align		4
.L_6:
        /*0028*/ 	.word	index@(_Z6phase2imiPi)
        /*002c*/ 	.word	0x00000000


	//----- nvinfo : EIATTR_REGCOUNT
	.align		4
.L_7:
        /*0030*/ 	.byte	0x04, 0x2f
        /*0032*/ 	.short	(.L_9 - .L_8)
	.align		4
.L_8:
        /*0034*/ 	.word	index@(_Z6phase3imiPi)
        /*0038*/ 	.word	0x00000020


	//----- nvinfo : EIATTR_FRAME_SIZE
	.align		4
.L_9:
        /*003c*/ 	.byte	0x04, 0x11
        /*003e*/ 	.short	(.L_11 - .L_10)
	.align		4
.L_10:
        /*0040*/ 	.word	index@(_Z6phase3imiPi)
        /*0044*/ 	.word	0x00000000


	//----- nvinfo : EIATTR_MIN_STACK_SIZE
	.align		4
.L_11:
        /*0048*/ 	.byte	0x04, 0x12
        /*004a*/ 	.short	(.L_13 - .L_12)
	.align		4
.L_12:
        /*004c*/ 	.word	index@(_Z6phase3imiPi)
        /*0050*/ 	.word	0x00000000


	//----- nvinfo : EIATTR_MIN_STACK_SIZE
	.align		4
.L_13:
        /*0054*/ 	.byte	0x04, 0x12
        /*0056*/ 	.short	(.L_15 - .L_14)
	.align		4
.L_14:
        /*0058*/ 	.word	index@(_Z6phase2imiPi)
        /*005c*/ 	.word	0x00000000


	//----- nvinfo : EIATTR_MIN_STACK_SIZE
	.align		4
.L_15:
        /*0060*/ 	.byte	0x04, 0x12
        /*0062*/ 	.short	(.L_17 - .L_16)
	.align		4
.L_16:
        /*0064*/ 	.word	index@(_Z6phase1imiPi)
        /*0068*/ 	.word	0x00000000
.L_17:


//--------------------- .nv.compat                --------------------------
	.section	.nv.compat,"",@"SHT_CUDA_COMPAT_INFO"
	.align	4
        /*0000*/ 	.byte	0x02, 0x09, 0x00, 0x00, 0x02, 0x02, 0x01, 0x00, 0x02, 0x05, 0x05, 0x00, 0x03, 0x07, 0x01, 0x01
        /*0010*/ 	.byte	0x02, 0x03, 0x00, 0x00, 0x02, 0x06, 0x01, 0x00, 0x04, 0x0b, 0x08, 0x00, 0x09, 0x00, 0x00, 0x00
        /*0020*/ 	.byte	0x00, 0x00, 0x00, 0x00


//--------------------- .nv.info._Z6phase3imiPi   --------------------------
	.section	.nv.info._Z6phase3imiPi,"",@"SHT_CUDA_INFO"
	.sectionflags	@""
	.align	4


	//----- nvinfo : EIATTR_CUDA_API_VERSION
	.align		4
        /*0000*/ 	.byte	0x04, 0x37
        /*0002*/ 	.short	(.L_19 - .L_18)
.L_18:
        /*0004*/ 	.word	0x00000082


	//----- nvinfo : EIATTR_KPARAM_INFO
	.align		4
.L_19:
        /*0008*/ 	.byte	0x04, 0x17
        /*000a*/ 	.short	(.L_21 - .L_20)
.L_20:
        /*000c*/ 	.word	0x00000000
        /*0010*/ 	.short	0x0003
        /*0012*/ 	.short	0x0018
        /*0014*/ 	.byte	0x00, 0xf5, 0x21, 0x00


	//----- nvinfo : EIATTR_KPARAM_INFO
	.align		4
.L_21:
        /*0018*/ 	.byte	0x04, 0x17
        /*001a*/ 	.short	(.L_23 - .L_22)
.L_22:
        /*001c*/ 	.word	0x00000000
        /*0020*/ 	.short	0x0002
        /*0022*/ 	.short	0x0010
        /*0024*/ 	.byte	0x00, 0xf0, 0x11, 0x00


	//----- nvinfo : EIATTR_KPARAM_INFO
	.align		4
.L_23:
        /*0028*/ 	.byte	0x04, 0x17
        /*002a*/ 	.short	(.L_25 - .L_24)
.L_24:
        /*002c*/ 	.word	0x00000000
        /*0030*/ 	.short	0x0001
        /*0032*/ 	.short	0x0008
        /*0034*/ 	.byte	0x00, 0xf0, 0x21, 0x00


	//----- nvinfo : EIATTR_KPARAM_INFO
	.align		4
.L_25:
        /*0038*/ 	.byte	0x04, 0x17
        /*003a*/ 	.short	(.L_27 - .L_26)
.L_26:
        /*003c*/ 	.word	0x00000000
        /*0040*/ 	.short	0x0000
        /*0042*/ 	.short	0x0000
        /*0044*/ 	.byte	0x00, 0xf0, 0x11, 0x00


	//----- nvinfo : EIATTR_SPARSE_MMA_MASK
	.align		4
.L_27:
        /*0048*/ 	.byte	0x03, 0x50
        /*004a*/ 	.short	0x0000


	//----- nvinfo : EIATTR_MAXREG_COUNT
	.align		4
        /*004c*/ 	.byte	0x03, 0x1b
        /*004e*/ 	.short	0x00ff


	//----- nvinfo : EIATTR_NUM_BARRIERS
	.align		4
        /*0050*/ 	.byte	0x02, 0x4c
        /*0052*/ 	.byte	0x01
	.zero		1


	//----- nvinfo : EIATTR_MERCURY_ISA_VERSION
	.align		4
        /*0054*/ 	.byte	0x03, 0x5f
        /*0056*/ 	.short	0x0101


	//----- nvinfo : EIATTR_VRC_CTA_INIT_COUNT
	.align		4
        /*0058*/ 	.byte	0x02, 0x4a
	.zero		1
	.zero		1


	//----- nvinfo : EIATTR_EXIT_INSTR_OFFSETS
	.align		4
        /*005c*/ 	.byte	0x04, 0x1c
        /*005e*/ 	.short	(.L_29 - .L_28)


	//   ....[0]....
.L_28:
        /*0060*/ 	.word	0x00000060


	//   ....[1]....
        /*0064*/ 	.word	0x00000380


	//   ....[2]....
        /*0068*/ 	.word	0x00000880


	//----- nvinfo : EIATTR_CBANK_PARAM_SIZE
	.align		4
.L_29:
        /*006c*/ 	.byte	0x03, 0x19
        /*006e*/ 	.short	0x0020


	//----- nvinfo : EIATTR_PARAM_CBANK
	.align		4
        /*0070*/ 	.byte	0x04, 0x0a
        /*0072*/ 	.short	(.L_31 - .L_30)
	.align		4
.L_30:
        /*0074*/ 	.word	index@(.nv.constant0._Z6phase3imiPi)
        /*0078*/ 	.short	0x0380
        /*007a*/ 	.short	0x0020


	//----- nvinfo : EIATTR_SW_WAR
	.align		4
.L_31:
        /*007c*/ 	.byte	0x04, 0x36
        /*007e*/ 	.short	(.L_33 - .L_32)
.L_32:
        /*0080*/ 	.word	0x00000008
.L_33:


//--------------------- .nv.info._Z6phase2imiPi   --------------------------
	.section	.nv.info._Z6phase2imiPi,"",@"SHT_CUDA_INFO"
	.sectionflags	@""
	.align	4


	//----- nvinfo : EIATTR_CUDA_API_VERSION
	.align		4
        /*0000*/ 	.byte	0x04, 0x37
        /*0002*/ 	.short	(.L_35 - .L_34)
.L_34:
        /*0004*/ 	.word	0x00000082


	//----- nvinfo : EIATTR_KPARAM_INFO
	.align		4
.L_35:
        /*0008*/ 	.byte	0x04, 0x17
        /*000a*/ 	.short	(.L_37 - .L_36)
.L_36:
        /*000c*/ 	.word	0x00000000
        /*0010*/ 	.short	0x0003
        /*0012*/ 	.short	0x0018
        /*0014*/ 	.byte	0x00, 0xf5, 0x21, 0x00


	//----- nvinfo : EIATTR_KPARAM_INFO
	.align		4
.L_37:
        /*0018*/ 	.byte	0x04, 0x17
        /*001a*/ 	.short	(.L_39 - .L_38)
.L_38:
        /*001c*/ 	.word	0x00000000
        /*0020*/ 	.short	0x0002
        /*0022*/ 	.short	0x0010
        /*0024*/ 	.byte	0x00, 0xf0, 0x11, 0x00


	//----- nvinfo : EIATTR_KPARAM_INFO
	.align		4
.L_39:
        /*0028*/ 	.byte	0x04, 0x17
        /*002a*/ 	.short	(.L_41 - .L_40)
.L_40:
        /*002c*/ 	.word	0x00000000
        /*0030*/ 	.short	0x0001
        /*0032*/ 	.short	0x0008
        /*0034*/ 	.byte	0x00, 0xf0, 0x21, 0x00


	//----- nvinfo : EIATTR_KPARAM_INFO
	.align		4
.L_41:
        /*0038*/ 	.byte	0x04, 0x17
        /*003a*/ 	.short	(.L_43 - .L_42)
.L_42:
        /*003c*/ 	.word	0x00000000
        /*0040*/ 	.short	0x0000
        /*0042*/ 	.short	0x0000
        /*0044*/ 	.byte	0x00, 0xf0, 0x11, 0x00


	//----- nvinfo : EIATTR_SPARSE_MMA_MASK
	.align		4
.L_43:
        /*0048*/ 	.byte	0x03, 0x50
        /*004a*/ 	.short	0x0000


	//----- nvinfo : EIATTR_MAXREG_COUNT
	.align		4
        /*004c*/ 	.byte	0x03, 0x1b
        /*004e*/ 	.short	0x00ff


	//----- nvinfo : EIATTR_NUM_BARRIERS
	.align		4
        /*0050*/ 	.byte	0x02, 0x4c
        /*0052*/ 	.byte	0x01
	.zero		1


	//----- nvinfo : EIATTR_MERCURY_ISA_VERSION
	.align		4
        /*0054*/ 	.byte	0x03, 0x5f
        /*0056*/ 	.short	0x0101


	//----- nvinfo : EIATTR_VRC_CTA_INIT_COUNT
	.align		4
        /*0058*/ 	.byte	0x02, 0x4a
	.zero		1
	.zero		1


	//----- nvinfo : EIATTR_EXIT_INSTR_OFFSETS
	.align		4
        /*005c*/ 	.byte	0x04, 0x1c
        /*005e*/ 	.short	(.L_45 - .L_44)


	//   ....[0]....
.L_44:
        /*0060*/ 	.word	0x00000040


	//   ....[1]....
        /*0064*/ 	.word	0x000002b0


	//   ....[2]....
        /*0068*/ 	.word	0x00001720


	//----- nvinfo : EIATTR_CBANK_PARAM_SIZE
	.align		4
.L_45:
        /*006c*/ 	.byte	0x03, 0x19
        /*006e*/ 	.short	0x0020


	//----- nvinfo : EIATTR_PARAM_CBANK
	.align		4
        /*0070*/ 	.byte	0x04, 0x0a
        /*0072*/ 	.short	(.L_47 - .L_46)
	.align		4
.L_46:
        /*0074*/ 	.word	index@(.nv.constant0._Z6phase2imiPi)
        /*0078*/ 	.short	0x0380
        /*007a*/ 	.short	0x0020


	//----- nvinfo : EIATTR_SW_WAR
	.align		4
.L_47:
        /*007c*/ 	.byte	0x04, 0x36
        /*007e*/ 	.short	(.L_49 - .L_48)
.L_48:
        /*0080*/ 	.word	0x00000008
.L_49:


//--------------------- .nv.info._Z6phase1imiPi   --------------------------
	.section	.nv.info._Z6phase1imiPi,"",@"SHT_CUDA_INFO"
	.sectionflags	@""
	.align	4


	//----- nvinfo : EIATTR_CUDA_API_VERSION
	.align		4
        /*0000*/ 	.byte	0x04, 0x37
        /*0002*/ 	.short	(.L_51 - .L_50)
.L_50:
        /*0004*/ 	.word	0x00000082


	//----- nvinfo : EIATTR_KPARAM_INFO
	.align		4
.L_51:
        /*0008*/ 	.byte	0x04, 0x17
        /*000a*/ 	.short	(.L_53 - .L_52)
.L_52:
        /*000c*/ 	.word	0x00000000
        /*0010*/ 	.short	0x0003
        /*0012*/ 	.short	0x0018
        /*0014*/ 	.byte	0x00, 0xf5, 0x21, 0x00


	//----- nvinfo : EIATTR_KPARAM_INFO
	.align		4
.L_53:
        /*0018*/ 	.byte	0x04, 0x17
        /*001a*/ 	.short	(.L_55 - .L_54)
.L_54:
        /*001c*/ 	.word	0x00000000
        /*0020*/ 	.short	0x0002
        /*0022*/ 	.short	0x0010
        /*0024*/ 	.byte	0x00, 0xf0, 0x11, 0x00


	//----- nvinfo : EIATTR_KPARAM_INFO
	.align		4
.L_55:
        /*0028*/ 	.byte	0x04, 0x17
        /*002a*/ 	.short	(.L_57 - .L_56)
.L_56:
        /*002c*/ 	.word	0x00000000
        /*0030*/ 	.short	0x0001
        /*0032*/ 	.short	0x0008
        /*0034*/ 	.byte	0x00, 0xf0, 0x21, 0x00


	//----- nvinfo : EIATTR_KPARAM_INFO
	.align		4
.L_57:
        /*0038*/ 	.byte	0x04, 0x17
        /*003a*/ 	.short	(.L_59 - .L_58)
.L_58:
        /*003c*/ 	.word	0x00000000
        /*0040*/ 	.short	0x0000
        /*0042*/ 	.short	0x0000
        /*0044*/ 	.byte	0x00, 0xf0, 0x11, 0x00


	//----- nvinfo : EIATTR_SPARSE_MMA_MASK
	.align		4
.L_59:
        /*0048*/ 	.byte	0x03, 0x50
        /*004a*/ 	.short	0x0000


	//----- nvinfo : EIATTR_MAXREG_COUNT
	.align		4
        /*004c*/ 	.byte	0x03, 0x1b
        /*004e*/ 	.short	0x00ff


	//----- nvinfo : EIATTR_NUM_BARRIERS
	.align		4
        /*0050*/ 	.byte	0x02, 0x4c
        /*0052*/ 	.byte	0x01
	.zero		1


	//----- nvinfo : EIATTR_MERCURY_ISA_VERSION
	.align		4
        /*0054*/ 	.byte	0x03, 0x5f
        /*0056*/ 	.short	0x0101


	//----- nvinfo : EIATTR_VRC_CTA_INIT_COUNT
	.align		4
        /*0058*/ 	.byte	0x02, 0x4a
	.zero		1
	.zero		1


	//----- nvinfo : EIATTR_EXIT_INSTR_OFFSETS
	.align		4
        /*005c*/ 	.byte	0x04, 0x1c
        /*005e*/ 	.short	(.L_61 - .L_60)


	//   ....[0]....
.L_60:
        /*0060*/ 	.word	0x00000190


	//   ....[1]....
        /*0064*/ 	.word	0x00000fd0


	//----- nvinfo : EIATTR_CBANK_PARAM_SIZE
	.align		4
.L_61:
        /*0068*/ 	.byte	0x03, 0x19
        /*006a*/ 	.short	0x0020


	//----- nvinfo : EIATTR_PARAM_CBANK
	.align		4
        /*006c*/ 	.byte	0x04, 0x0a
        /*006e*/ 	.short	(.L_63 - .L_62)
	.align		4
.L_62:
        /*0070*/ 	.word	index@(.nv.constant0._Z6phase1imiPi)
        /*0074*/ 	.short	0x0380
        /*0076*/ 	.short	0x0020


	//----- nvinfo : EIATTR_SW_WAR
	.align		4
.L_63:
        /*0078*/ 	.byte	0x04, 0x36
        /*007a*/ 	.short	(.L_65 - .L_64)
.L_64:
        /*007c*/ 	.word	0x00000008
.L_65:


//--------------------- .nv.callgraph             --------------------------
	.section	.nv.callgraph,"",@"SHT_CUDA_CALLGRAPH"
	.align	4
	.sectionentsize	8
	.align		4
        /*0000*/ 	.word	0x00000000
	.align		4
        /*0004*/ 	.word	0xffffffff
	.align		4
        /*0008*/ 	.word	0x00000000
	.align		4
        /*000c*/ 	.word	0xfffffffe
	.align		4
        /*0010*/ 	.word	0x00000000
	.align		4
        /*0014*/ 	.word	0xfffffffd
	.align		4
        /*0018*/ 	.word	0x00000000
	.align		4
        /*001c*/ 	.word	0xfffffffc


//--------------------- .text._Z6phase3imiPi      --------------------------
	.section	.text._Z6phase3imiPi,"ax",@progbits
	.align	128
.text._Z6phase3imiPi:
        .type           _Z6phase3imiPi,@function
        .size           _Z6phase3imiPi,(.L_x_5 - _Z6phase3imiPi)
        .other          _Z6phase3imiPi,@"STO_CUDA_ENTRY STV_DEFAULT"
_Z6phase3imiPi:
[----:B------:R-:W-:Y:S08]  /*0000*/  LDC R1, c[0x0][0x37c] ;  /* 0x0000df00ff017b82 */ /* 0x000ff00000000800 */
[----:B------:R-:W0:Y:S08]  /*0010*/  S2UR UR5, SR_CTAID.Y ;  /* 0x00000000000579c3 */ /* 0x000e300000002600 */
[----:B------:R-:W0:Y:S08]  /*0020*/  LDC R4, c[0x0][0x380] ;  /* 0x0000e000ff047b82 */ /* 0x000e300000000800 */
[----:B------:R-:W1:Y:S01]  /*0030*/  S2UR UR4, SR_CTAID.X ;  /* 0x00000000000479c3 */ /* 0x000e620000002500 */
[----:B0-----:R-:W-:-:S04]  /*0040*/  ISETP.NE.AND P0, PT, R4, UR5, PT ;  /* 0x0000000504007c0c */ /* 0x001fc8000bf05270 */
[----:B-1----:R-:W-:-:S13]  /*0050*/  ISETP.EQ.OR P0, PT, R4, UR4, !P0 ;  /* 0x0000000404007c0c */ /* 0x002fda000c702670 */
[----:B------:R-:W-:Y:S05]  /*0060*/  @P0 EXIT ;  /* 0x000000000000094d */ /* 0x000fea0003800000 */
[----:B------:R-:W0:Y:S01]  /*0070*/  S2R R3, SR_TID.X ;  /* 0x0000000000037919 */ /* 0x000e220000002100 */
[----:B------:R-:W1:Y:S01]  /*0080*/  LDC R5, c[0x0][0x364] ;  /* 0x0000d900ff057b82 */ /* 0x000e620000000800 */
[----:B------:R-:W2:Y:S01]  /*0090*/  LDCU UR6, c[0x0][0x390] ;  /* 0x00007200ff0677ac */ /* 0x000ea20008000800 */
[----:B------:R-:W3:Y:S06]  /*00a0*/  S2R R2, SR_TID.Y ;  /* 0x0000000000027919 */ /* 0x000eec0000002200 */
[----:B------:R-:W0:Y:S02]  /*00b0*/  LDC R0, c[0x0][0x360] ;  /* 0x0000d800ff007b82 */ /* 0x000e240000000800 */
[----:B0-----:R-:W-:-:S02]  /*00c0*/  IMAD R0, R0, UR4, R3 ;  /* 0x0000000400007c24 */ /* 0x001fc4000f8e0203 */
[C-C-:B---3--:R-:W-:Y:S02]  /*00d0*/  IMAD R11, R4.reuse, 0x20, R2.reuse ;  /* 0x00000020040b7824 */ /* 0x148fe400078e0202 */
[----:B-1----:R-:W-:Y:S01]  /*00e0*/  IMAD R5, R5, UR5, R2 ;  /* 0x0000000505057c24 */ /* 0x002fe2000f8e0202 */
[----:B------:R-:W0:Y:S01]  /*00f0*/  LDCU.64 UR4, c[0x0][0x358] ;  /* 0x00006b00ff0477ac */ /* 0x000e220008000a00 */
[----:B------:R-:W-:Y:S01]  /*0100*/  IMAD R4, R4, 0x20, R3 ;  /* 0x0000002004047824 */ /* 0x000fe200078e0203 */
[----:B------:R-:W-:-:S04]  /*0110*/  VIMNMX R6, PT, PT, R0, R11, !PT ;  /* 0x0000000b00067248 */ /* 0x000fc80007fe0100 */
[----:B------:R-:W-:Y:S02]  /*0120*/  VIMNMX R7, PT, PT, R5, R4, !PT ;  /* 0x0000000405077248 */ /* 0x000fe40007fe0100 */
[----:B--2---:R-:W-:Y:S02]  /*0130*/  ISETP.GE.AND P0, PT, R6, UR6, PT ;  /* 0x0000000606007c0c */ /* 0x004fe4000bf06270 */
[----:B------:R-:W-:-:S11]  /*0140*/  ISETP.GE.AND P1, PT, R7, UR6, PT ;  /* 0x0000000607007c0c */ /* 0x000fd6000bf26270 */
[----:B------:R-:W1:Y:S08]  /*0150*/  @!P0 LDC R10, c[0x0][0x388] ;  /* 0x0000e200ff0a8b82 */ /* 0x000e700000000800 */
[----:B------:R-:W2:Y:S08]  /*0160*/  @!P1 LDC R13, c[0x0][0x388] ;  /* 0x0000e200ff0d9b82 */ /* 0x000eb00000000800 */
[----:B------:R-:W3:Y:S08]  /*0170*/  @!P0 LDC.64 R6, c[0x0][0x398] ;  /* 0x0000e600ff068b82 */ /* 0x000ef00000000a00 */
[----:B------:R-:W4:Y:S01]  /*0180*/  @!P1 LDC.64 R8, c[0x0][0x398] ;  /* 0x0000e600ff089b82 */ /* 0x000f220000000a00 */
[----:B-1----:R-:W-:-:S02]  /*0190*/  @!P0 IMAD R11, R11, R10, R0 ;  /* 0x0000000a0b0b8224 */ /* 0x002fc400078e0200 */
[----:B--2---:R-:W-:Y:S02]  /*01a0*/  @!P1 IMAD R13, R5, R13, R4 ;  /* 0x0000000d050d9224 */ /* 0x004fe400078e0204 */
[----:B---3--:R-:W-:-:S06]  /*01b0*/  @!P0 IMAD.WIDE R6, R11, 0x4, R6 ;  /* 0x000000040b068825 */ /* 0x008fcc00078e0206 */
[----:B0-----:R0:W2:Y:S01]  /*01c0*/  @!P0 LDG.E R6, desc[UR4][R6.64] ;  /* 0x0000000406068981 */ /* 0x0010a2000c1e1900 */
[----:B----4-:R-:W-:-:S06]  /*01d0*/  @!P1 IMAD.WIDE R8, R13, 0x4, R8 ;  /* 0x000000040d089825 */ /* 0x010fcc00078e0208 */
[----:B------:R1:W3:Y:S01]  /*01e0*/  @!P1 LDG.E R8, desc[UR4][R8.64] ;  /* 0x0000000408089981 */ /* 0x0002e2000c1e1900 */
[----:B------:R-:W4:Y:S01]  /*01f0*/  S2UR UR8, SR_CgaCtaId ;  /* 0x00000000000879c3 */ /* 0x000f220000008800 */
[----:B------:R-:W-:Y:S02]  /*0200*/  UMOV UR7, 0x400 ;  /* 0x0000040000077882 */ /* 0x000fe40000000000 */
[----:B------:R-:W-:Y:S01]  /*0210*/  @!P0 IMAD.U32 R4, RZ, RZ, UR7 ;  /* 0x00000007ff048e24 */ /* 0x000fe2000f8e00ff */
[----:B------:R-:W-:Y:S01]  /*0220*/  VIMNMX R13, PT, PT, R5, R0, !PT ;  /* 0x00000000050d7248 */ /* 0x000fe20007fe0100 */
[----:B----4-:R-:W-:-:S05]  /*0230*/  @!P0 IMAD.U32 R15, RZ, RZ, UR8 ;  /* 0x00000008ff0f8e24 */ /* 0x010fca000f8e00ff */
[----:B------:R-:W-:Y:S01]  /*0240*/  @!P0 LEA R11, R15, R4, 0x18 ;  /* 0x000000040f0b8211 */ /* 0x000fe200078ec0ff */
[----:B------:R-:W-:Y:S02]  /*0250*/  @P0 IMAD.U32 R4, RZ, RZ, UR7 ;  /* 0x00000007ff040e24 */ /* 0x000fe4000f8e00ff */
[----:B------:R-:W-:Y:S02]  /*0260*/  @P0 IMAD.U32 R15, RZ, RZ, UR8 ;  /* 0x00000008ff0f0e24 */ /* 0x000fe4000f8e00ff */
[----:B------:R-:W-:Y:S02]  /*0270*/  VIADD R12, R4, 0x1000 ;  /* 0x00001000040c7836 */ /* 0x000fe40000000000 */
[----:B------:R-:W-:Y:S01]  /*0280*/  @!P0 IMAD R10, R2, 0x80, R11 ;  /* 0x00000080020a8824 */ /* 0x000fe200078e020b */
[C---:B------:R-:W-:Y:S02]  /*0290*/  @P0 LEA R11, R15.reuse, R4, 0x18 ;  /* 0x000000040f0b0211 */ /* 0x040fe400078ec0ff */
[----:B0-----:R-:W-:-:S03]  /*02a0*/  LEA R7, R15, R12, 0x18 ;  /* 0x0000000c0f077211 */ /* 0x001fc600078ec0ff */
[C---:B------:R-:W-:Y:S02]  /*02b0*/  @P0 IMAD R12, R2.reuse, 0x80, R11 ;  /* 0x00000080020c0824 */ /* 0x040fe400078e020b */
[----:B------:R-:W-:Y:S01]  /*02c0*/  IMAD R2, R2, 0x80, R7 ;  /* 0x0000008002027824 */ /* 0x000fe200078e0207 */
[----:B------:R-:W-:Y:S01]  /*02d0*/  ISETP.GT.AND P2, PT, R13, UR6, PT ;  /* 0x000000060d007c0c */ /* 0x000fe2000bf44270 */
[C---:B------:R-:W-:Y:S02]  /*02e0*/  @!P0 IMAD R7, R3.reuse, 0x4, R10 ;  /* 0x0000000403078824 */ /* 0x040fe400078e020a */
[----:B------:R-:W-:Y:S02]  /*02f0*/  @P0 IMAD.MOV.U32 R4, RZ, RZ, 0x3fffffff ;  /* 0x3fffffffff040424 */ /* 0x000fe400078e00ff */
[C---:B------:R-:W-:Y:S02]  /*0300*/  @P0 IMAD R13, R3.reuse, 0x4, R12 ;  /* 0x00000004030d0824 */ /* 0x040fe400078e020c */
[----:B-1----:R-:W-:-:S02]  /*0310*/  IMAD R9, R3, 0x4, R2 ;  /* 0x0000000403097824 */ /* 0x002fc400078e0202 */
[----:B------:R-:W-:Y:S01]  /*0320*/  @P1 IMAD.MOV.U32 R10, RZ, RZ, 0x3fffffff ;  /* 0x3fffffffff0a1424 */ /* 0x000fe200078e00ff */
[----:B--2---:R0:W-:Y:S04]  /*0330*/  @!P0 STS [R7], R6 ;  /* 0x0000000607008388 */ /* 0x0041e80000000800 */
[----:B------:R0:W-:Y:S04]  /*0340*/  @P0 STS [R13], R4 ;  /* 0x000000040d000388 */ /* 0x0001e80000000800 */
[----:B---3--:R0:W-:Y:S04]  /*0350*/  @!P1 STS [R9], R8 ;  /* 0x0000000809009388 */ /* 0x0081e80000000800 */
[----:B------:R0:W-:Y:S01]  /*0360*/  @P1 STS [R9], R10 ;  /* 0x0000000a09001388 */ /* 0x0001e20000000800 */
[----:B------:R-:W-:Y:S06]  /*0370*/  BAR.SYNC.DEFER_BLOCKING 0x0 ;  /* 0x0000000000007b1d */ /* 0x000fec0000010000 */
[----:B------:R-:W-:Y:S05]  /*0380*/  @P2 EXIT ;  /* 0x000000000000294d */ /* 0x000fea0003800000 */
[----:B------:R-:W1:Y:S01]  /*0390*/  LDC.64 R28, c[0x0][0x398] ;  /* 0x0000e600ff1c7b82 */ /* 0x000e620000000a00 */
[----:B------:R-:W2:Y:S01]  /*03a0*/  LDCU UR6, c[0x0][0x388] ;  /* 0x00007100ff0677ac */ /* 0x000ea20008000800 */
[----:B0-----:R-:W-:Y:S01]  /*03b0*/  LDS.128 R12, [R2+0x10] ;  /* 0x00001000020c7984 */ /* 0x001fe20000000c00 */
[----:B--2---:R-:W-:-:S04]  /*03c0*/  IMAD R5, R5, UR6, R0 ;  /* 0x0000000605057c24 */ /* 0x004fc8000f8e0200 */
[----:B-1----:R-:W-:Y:S02]  /*03d0*/  IMAD.WIDE R28, R5, 0x4, R28 ;  /* 0x00000004051c7825 */ /* 0x002fe400078e021c */
[----:B------:R-:W-:Y:S04]  /*03e0*/  LDS.128 R4, [R2] ;  /* 0x0000000002047984 */ /* 0x000fe80000000c00 */
[----:B------:R-:W2:Y:S01]  /*03f0*/  LDG.E R9, desc[UR4][R28.64] ;  /* 0x000000041c097981 */ /* 0x000ea2000c1e1900 */
[----:B------:R-:W-:-:S05]  /*0400*/  IMAD R0, R3, 0x4, R11 ;  /* 0x0000000403007824 */ /* 0x000fca00078e020b */
[----:B------:R-:W2:Y:S04]  /*0410*/  LDS R3, [R0] ;  /* 0x0000000000037984 */ /* 0x000ea80000000800 */
[----:B------:R-:W0:Y:S04]  /*0420*/  LDS R19, [R0+0x80] ;  /* 0x0000800000137984 */ /* 0x000e280000000800 */
[----:B------:R-:W1:Y:S04]  /*0430*/  LDS R17, [R0+0x100] ;  /* 0x0001000000117984 */ /* 0x000e680000000800 */
[----:B------:R-:W3:Y:S04]  /*0440*/  LDS R16, [R0+0x180] ;  /* 0x0001800000107984 */ /* 0x000ee80000000800 */
[----:B------:R-:W4:Y:S04]  /*0450*/  LDS R27, [R0+0x200] ;  /* 0x00020000001b7984 */ /* 0x000f280000000800 */
[----:B------:R-:W5:Y:S04]  /*0460*/  LDS R22, [R0+0x280] ;  /* 0x0002800000167984 */ /* 0x000f680000000800 */
[----:B------:R-:W5:Y:S04]  /*0470*/  LDS R25, [R0+0x300] ;  /* 0x0003000000197984 */ /* 0x000f680000000800 */
[----:B------:R-:W5:Y:S04]  /*0480*/  LDS R24, [R0+0x380] ;  /* 0x0003800000187984 */ /* 0x000f680000000800 */
[----:B------:R-:W-:Y:S04]  /*0490*/  LDS R21, [R0+0x500] ;  /* 0x0005000000157984 */ /* 0x000fe80000000800 */
[----:B------:R-:W-:Y:S04]  /*04a0*/  LDS R20, [R0+0x580] ;  /* 0x0005800000147984 */ /* 0x000fe80000000800 */
[----:B------:R-:W-:Y:S04]  /*04b0*/  LDS R23, [R0+0x600] ;  /* 0x0006000000177984 */ /* 0x000fe80000000800 */
[----:B------:R-:W-:Y:S01]  /*04c0*/  LDS R26, [R0+0x980] ;  /* 0x00098000001a7984 */ /* 0x000fe20000000800 */
[----:B--2---:R-:W-:-:S03]  /*04d0*/  VIADDMNMX R18, R3, R4, R9, PT ;  /* 0x0000000403127246 */ /* 0x004fc60003800109 */
[----:B------:R-:W-:Y:S01]  /*04e0*/  LDS.128 R8, [R2+0x20] ;  /* 0x0000200002087984 */ /* 0x000fe20000000c00 */
[----:B0-----:R-:W-:-:S03]  /*04f0*/  VIADDMNMX R5, R19, R5, R18, PT ;  /* 0x0000000513057246 */ /* 0x001fc60003800112 */
[----:B------:R-:W0:Y:S01]  /*0500*/  LDS R3, [R0+0x400] ;  /* 0x0004000000037984 */ /* 0x000e220000000800 */
[----:B-1----:R-:W-:-:S03]  /*0510*/  VIADDMNMX R5, R17, R6, R5, PT ;  /* 0x0000000611057246 */ /* 0x002fc60003800105 */
[----:B------:R-:W1:Y:S01]  /*0520*/  LDS R4, [R0+0x480] ;  /* 0x0004800000047984 */ /* 0x000e620000000800 */
[----:B---3--:R-:W-:-:S03]  /*0530*/  VIADDMNMX R5, R16, R7, R5, PT ;  /* 0x0000000710057246 */ /* 0x008fc60003800105 */
[----:B------:R-:W2:Y:S01]  /*0540*/  LDS.128 R16, [R2+0x30] ;  /* 0x0000300002107984 */ /* 0x000ea20000000c00 */
[----:B----4-:R-:W-:-:S03]  /*0550*/  VIADDMNMX R5, R27, R12, R5, PT ;  /* 0x0000000c1b057246 */ /* 0x010fc60003800105 */
[----:B------:R-:W3:Y:S01]  /*0560*/  LDS R6, [R0+0x680] ;  /* 0x0006800000067984 */ /* 0x000ee20000000800 */
[----:B-----5:R-:W-:-:S03]  /*0570*/  VIADDMNMX R13, R22, R13, R5, PT ;  /* 0x0000000d160d7246 */ /* 0x020fc60003800105 */
[----:B------:R-:W4:Y:S01]  /*0580*/  LDS R5, [R0+0x700] ;  /* 0x0007000000057984 */ /* 0x000f220000000800 */
[----:B------:R-:W-:-:S03]  /*0590*/  VIADDMNMX R13, R25, R14, R13, PT ;  /* 0x0000000e190d7246 */ /* 0x000fc6000380010d */
[----:B------:R-:W5:Y:S01]  /*05a0*/  LDS R22, [R0+0x780] ;  /* 0x0007800000167984 */ /* 0x000f620000000800 */
[----:B------:R-:W-:-:S03]  /*05b0*/  VIADDMNMX R24, R24, R15, R13, PT ;  /* 0x0000000f18187246 */ /* 0x000fc6000380010d */
[----:B------:R-:W-:Y:S04]  /*05c0*/  LDS R7, [R0+0x800] ;  /* 0x0008000000077984 */ /* 0x000fe80000000800 */
[----:B------:R-:W5:Y:S01]  /*05d0*/  LDS.128 R12, [R2+0x40] ;  /* 0x00004000020c7984 */ /* 0x000f620000000c00 */
[----:B0-----:R-:W-:-:S03]  /*05e0*/  VIADDMNMX R3, R3, R8, R24, PT ;  /* 0x0000000803037246 */ /* 0x001fc60003800118 */
[----:B------:R-:W0:Y:S01]  /*05f0*/  LDS R24, [R0+0x880] ;  /* 0x0008800000187984 */ /* 0x000e220000000800 */
[----:B-1----:R-:W-:-:S03]  /*0600*/  VIADDMNMX R4, R4, R9, R3, PT ;  /* 0x0000000904047246 */ /* 0x002fc60003800103 */
[----:B------:R-:W1:Y:S01]  /*0610*/  LDS R3, [R0+0x900] ;  /* 0x0009000000037984 */ /* 0x000e620000000800 */
[----:B------:R-:W-:-:S03]  /*0620*/  VIADDMNMX R4, R21, R10, R4, PT ;  /* 0x0000000a15047246 */ /* 0x000fc60003800104 */
[----:B------:R-:W-:Y:S01]  /*0630*/  LDS R21, [R0+0xa00] ;  /* 0x000a000000157984 */ /* 0x000fe20000000800 */
[----:B------:R-:W-:-:S03]  /*0640*/  VIADDMNMX R4, R20, R11, R4, PT ;  /* 0x0000000b14047246 */ /* 0x000fc60003800104 */
[----:B------:R-:W1:Y:S01]  /*0650*/  LDS.128 R8, [R2+0x50] ;  /* 0x0000500002087984 */ /* 0x000e620000000c00 */
[----:B--2---:R-:W-:-:S03]  /*0660*/  VIADDMNMX R4, R23, R16, R4, PT ;  /* 0x0000001017047246 */ /* 0x004fc60003800104 */
[----:B------:R-:W2:Y:S01]  /*0670*/  LDS R16, [R0+0xa80] ;  /* 0x000a800000107984 */ /* 0x000ea20000000800 */
[----:B---3--:R-:W-:-:S03]  /*0680*/  VIADDMNMX R4, R6, R17, R4, PT ;  /* 0x0000001106047246 */ /* 0x008fc60003800104 */
[----:B------:R-:W3:Y:S01]  /*0690*/  LDS R17, [R0+0xb00] ;  /* 0x000b000000117984 */ /* 0x000ee20000000800 */
[----:B----4-:R-:W-:-:S03]  /*06a0*/  VIADDMNMX R4, R5, R18, R4, PT ;  /* 0x0000001205047246 */ /* 0x010fc60003800104 */
[----:B------:R-:W4:Y:S01]  /*06b0*/  LDS R18, [R0+0xb80] ;  /* 0x000b800000127984 */ /* 0x000f220000000800 */
[----:B-----5:R-:W-:-:S03]  /*06c0*/  VIADDMNMX R4, R22, R19, R4, PT ;  /* 0x0000001316047246 */ /* 0x020fc60003800104 */
[----:B------:R-:W-:Y:S01]  /*06d0*/  LDS R19, [R0+0xc00] ;  /* 0x000c000000137984 */ /* 0x000fe20000000800 */
[----:B------:R-:W-:-:S03]  /*06e0*/  VIADDMNMX R12, R7, R12, R4, PT ;  /* 0x0000000c070c7246 */ /* 0x000fc60003800104 */
[----:B------:R-:W5:Y:S04]  /*06f0*/  LDS.128 R4, [R2+0x60] ;  /* 0x0000600002047984 */ /* 0x000f680000000c00 */
[----:B------:R-:W5:Y:S01]  /*0700*/  LDS R20, [R0+0xc80] ;  /* 0x000c800000147984 */ /* 0x000f620000000800 */
[----:B0-----:R-:W-:-:S03]  /*0710*/  VIADDMNMX R12, R24, R13, R12, PT ;  /* 0x0000000d180c7246 */ /* 0x001fc6000380010c */
[----:B------:R-:W0:Y:S01]  /*0720*/  LDS R23, [R0+0xd00] ;  /* 0x000d000000177984 */ /* 0x000e220000000800 */
[----:B-1----:R-:W-:-:S03]  /*0730*/  VIADDMNMX R3, R3, R14, R12, PT ;  /* 0x0000000e03037246 */ /* 0x002fc6000380010c */
[----:B------:R-:W1:Y:S01]  /*0740*/  LDS R22, [R0+0xd80] ;  /* 0x000d800000167984 */ /* 0x000e620000000800 */
[----:B------:R-:W-:-:S03]  /*0750*/  VIADDMNMX R26, R26, R15, R3, PT ;  /* 0x0000000f1a1a7246 */ /* 0x000fc60003800103 */
[----:B------:R-:W-:Y:S01]  /*0760*/  LDS R24, [R0+0xe80] ;  /* 0x000e800000187984 */ /* 0x000fe20000000800 */
[----:B------:R-:W-:-:S03]  /*0770*/  VIADDMNMX R8, R21, R8, R26, PT ;  /* 0x0000000815087246 */ /* 0x000fc6000380011a */
[----:B------:R-:W-:Y:S01]  /*0780*/  LDS.128 R12, [R2+0x70] ;  /* 0x00007000020c7984 */ /* 0x000fe20000000c00 */
[----:B--2---:R-:W-:-:S03]  /*0790*/  VIADDMNMX R9, R16, R9, R8, PT ;  /* 0x0000000910097246 */ /* 0x004fc60003800108 */
[----:B------:R-:W2:Y:S01]  /*07a0*/  LDS R3, [R0+0xe00] ;  /* 0x000e000000037984 */ /* 0x000ea20000000800 */
[----:B---3--:R-:W-:-:S03]  /*07b0*/  VIADDMNMX R9, R17, R10, R9, PT ;  /* 0x0000000a11097246 */ /* 0x008fc60003800109 */
[----:B------:R-:W3:Y:S01]  /*07c0*/  LDS R21, [R0+0xf00] ;  /* 0x000f000000157984 */ /* 0x000ee20000000800 */
[----:B----4-:R-:W-:-:S03]  /*07d0*/  VIADDMNMX R9, R18, R11, R9, PT ;  /* 0x0000000b12097246 */ /* 0x010fc60003800109 */
[----:B------:R-:W4:Y:S01]  /*07e0*/  LDS R8, [R0+0xf80] ;  /* 0x000f800000087984 */ /* 0x000f220000000800 */
[----:B-----5:R-:W-:-:S04]  /*07f0*/  VIADDMNMX R4, R19, R4, R9, PT ;  /* 0x0000000413047246 */ /* 0x020fc80003800109 */
[----:B------:R-:W-:-:S04]  /*0800*/  VIADDMNMX R4, R20, R5, R4, PT ;  /* 0x0000000514047246 */ /* 0x000fc80003800104 */
[----:B0-----:R-:W-:-:S04]  /*0810*/  VIADDMNMX R4, R23, R6, R4, PT ;  /* 0x0000000617047246 */ /* 0x001fc80003800104 */
[----:B-1----:R-:W-:-:S04]  /*0820*/  VIADDMNMX R4, R22, R7, R4, PT ;  /* 0x0000000716047246 */ /* 0x002fc80003800104 */
[----:B--2---:R-:W-:-:S04]  /*0830*/  VIADDMNMX R3, R3, R12, R4, PT ;  /* 0x0000000c03037246 */ /* 0x004fc80003800104 */
[----:B------:R-:W-:-:S04]  /*0840*/  VIADDMNMX R3, R24, R13, R3, PT ;  /* 0x0000000d18037246 */ /* 0x000fc80003800103 */
[----:B---3--:R-:W-:-:S04]  /*0850*/  VIADDMNMX R3, R21, R14, R3, PT ;  /* 0x0000000e15037246 */ /* 0x008fc80003800103 */
[----:B----4-:R-:W-:-:S05]  /*0860*/  VIADDMNMX R3, R8, R15, R3, PT ;  /* 0x0000000f08037246 */ /* 0x010fca0003800103 */
[----:B------:R-:W-:Y:S01]  /*0870*/  STG.E desc[UR4][R28.64], R3 ;  /* 0x000000031c007986 */ /* 0x000fe2000c101904 */
[----:B------:R-:W-:Y:S05]  /*0880*/  EXIT ;  /* 0x000000000000794d */ /* 0x000fea0003800000 */
.L_x_0:
[----:B------:R-:W-:-:S00]  /*0890*/  BRA `(.L_x_0) ;  /* 0xfffffffc00fc7947 */ /* 0x000fc0000383ffff */
[----:B------:R-:W-:-:S00]  /*08a0*/  NOP ;  /* 0x0000000000007918 */ /* 0x000fc00000000000 */
        /* <DEDUP_REMOVED lines=13> */
.L_x_5:


//--------------------- .text._Z6phase2imiPi      --------------------------
	.section	.text._Z6phase2imiPi,"ax",@progbits
	.align	128
.text._Z6phase2imiPi:
        .type           _Z6phase2imiPi,@function
        .size           _Z6phase2imiPi,(.L_x_6 - _Z6phase2imiPi)
        .other          _Z6phase2imiPi,@"STO_CUDA_ENTRY STV_DEFAULT"
_Z6phase2imiPi:
[----:B------:R-:W-:Y:S01]  /*0000*/  LDC R1, c[0x0][0x37c] ;  /* 0x0000df00ff017b82 */ /* 0x000fe20000000800 */
[----:B------:R-:W0:Y:S07]  /*0010*/  S2R R4, SR_CTAID.X ;  /* 0x0000000000047919 */ /* 0x000e2e0000002500 */
[----:B------:R-:W0:Y:S02]  /*0020*/  LDC R2, c[0x0][0x380] ;  /* 0x0000e000ff027b82 */ /* 0x000e240000000800 */
[----:B0-----:R-:W-:-:S13]  /*0030*/  ISETP.NE.AND P0, PT, R4, R2, PT ;  /* 0x000000020400720c */ /* 0x001fda0003f05270 */
[----:B------:R-:W-:Y:S05]  /*0040*/  @!P0 EXIT ;  /* 0x000000000000894d */ /* 0x000fea0003800000 */
[----:B------:R-:W0:Y:S01]  /*0050*/  S2R R9, SR_TID.Y ;  /* 0x0000000000097919 */ /* 0x000e220000002200 */
[----:B------:R-:W1:Y:S01]  /*0060*/  S2UR UR7, SR_CTAID.Y ;  /* 0x00000000000779c3 */ /* 0x000e620000002600 */
[----:B------:R-:W2:Y:S01]  /*0070*/  LDCU UR10, c[0x0][0x390] ;  /* 0x00007200ff0a77ac */ /* 0x000ea20008000800 */
[----:B------:R-:W-:Y:S01]  /*0080*/  IMAD.MOV.U32 R11, RZ, RZ, 0x3fffffff ;  /* 0x3fffffffff0b7424 */ /* 0x000fe200078e00ff */
[----:B------:R-:W3:Y:S01]  /*0090*/  S2R R13, SR_TID.X ;  /* 0x00000000000d7919 */ /* 0x000ee20000002100 */
[----:B------:R-:W4:Y:S01]  /*00a0*/  LDCU UR4, c[0x0][0x388] ;  /* 0x00007100ff0477ac */ /* 0x000f220008000800 */
[----:B------:R-:W5:Y:S01]  /*00b0*/  LDCU.64 UR8, c[0x0][0x358] ;  /* 0x00006b00ff0877ac */ /* 0x000f620008000a00 */
[----:B-1----:R-:W-:Y:S01]  /*00c0*/  ISETP.NE.AND P1, PT, RZ, UR7, PT ;  /* 0x00000007ff007c0c */ /* 0x002fe2000bf25270 */
[C---:B0-----:R-:W-:Y:S02]  /*00d0*/  IMAD R0, R2.reuse, 0x20, R9 ;  /* 0x0000002002007824 */ /* 0x041fe400078e0209 */
[----:B---3--:R-:W-:-:S05]  /*00e0*/  IMAD R5, R2, 0x20, R13 ;  /* 0x0000002002057824 */ /* 0x008fca00078e020d */
[----:B------:R-:W-:-:S04]  /*00f0*/  VIMNMX R2, PT, PT, R0, R5, !PT ;  /* 0x0000000500027248 */ /* 0x000fc80007fe0100 */
[----:B--2---:R-:W-:Y:S02]  /*0100*/  ISETP.GE.AND P0, PT, R2, UR10, PT ;  /* 0x0000000a02007c0c */ /* 0x004fe4000bf06270 */
[----:B------:R-:W0:Y:S11]  /*0110*/  LDC.64 R2, c[0x0][0x398] ;  /* 0x0000e600ff027b82 */ /* 0x000e360000000a00 */
[----:B----4-:R-:W-:-:S02]  /*0120*/  @!P0 IMAD R7, R0, UR4, R5 ;  /* 0x0000000400078c24 */ /* 0x010fc4000f8e0205 */
[C---:B------:R-:W-:Y:S02]  /*0130*/  @P1 IMAD R0, R4.reuse, 0x20, R9 ;  /* 0x0000002004001824 */ /* 0x040fe400078e0209 */
[----:B------:R-:W-:-:S05]  /*0140*/  @!P1 IMAD R5, R4, 0x20, R13 ;  /* 0x0000002004059824 */ /* 0x000fca00078e020d */
[C---:B------:R-:W-:Y:S01]  /*0150*/  VIMNMX R10, PT, PT, R0.reuse, R5, !PT ;  /* 0x00000005000a7248 */ /* 0x040fe20007fe0100 */
[----:B------:R-:W-:-:S03]  /*0160*/  IMAD R5, R0, UR4, R5 ;  /* 0x0000000400057c24 */ /* 0x000fc6000f8e0205 */
[----:B------:R-:W-:Y:S01]  /*0170*/  ISETP.GE.AND P1, PT, R10, UR10, PT ;  /* 0x0000000a0a007c0c */ /* 0x000fe2000bf26270 */
[----:B0-----:R-:W-:-:S04]  /*0180*/  @!P0 IMAD.WIDE R6, R7, 0x4, R2 ;  /* 0x0000000407068825 */ /* 0x001fc800078e0202 */
[----:B------:R-:W-:Y:S02]  /*0190*/  IMAD.WIDE R2, R5, 0x4, R2 ;  /* 0x0000000405027825 */ /* 0x000fe400078e0202 */
[----:B-----5:R-:W2:Y:S06]  /*01a0*/  @!P0 LDG.E R6, desc[UR8][R6.64] ;  /* 0x0000000806068981 */ /* 0x020eac000c1e1900 */
[----:B------:R-:W3:Y:S01]  /*01b0*/  @!P1 LDG.E R11, desc[UR8][R2.64] ;  /* 0x00000008020b9981 */ /* 0x000ee2000c1e1900 */
[----:B------:R-:W0:Y:S01]  /*01c0*/  S2UR UR6, SR_CgaCtaId ;  /* 0x00000000000679c3 */ /* 0x000e220000008800 */
[----:B------:R-:W-:Y:S01]  /*01d0*/  UMOV UR4, 0x400 ;  /* 0x0000040000047882 */ /* 0x000fe20000000000 */
[----:B------:R-:W-:Y:S01]  /*01e0*/  @P0 IMAD.MOV.U32 R8, RZ, RZ, 0x3fffffff ;  /* 0x3fffffffff080424 */ /* 0x000fe200078e00ff */
[----:B------:R-:W-:Y:S01]  /*01f0*/  UIADD3 UR5, UPT, UPT, UR4, 0x1000, URZ ;  /* 0x0000100004057890 */ /* 0x000fe2000fffe0ff */
[----:B------:R-:W-:Y:S01]  /*0200*/  ISETP.GT.AND P1, PT, R10, UR10, PT ;  /* 0x0000000a0a007c0c */ /* 0x000fe2000bf24270 */
[----:B0-----:R-:W-:-:S02]  /*0210*/  ULEA UR4, UR6, UR4, 0x18 ;  /* 0x0000000406047291 */ /* 0x001fc4000f8ec0ff */
[----:B------:R-:W-:-:S04]  /*0220*/  ULEA UR5, UR6, UR5, 0x18 ;  /* 0x0000000506057291 */ /* 0x000fc8000f8ec0ff */
[C---:B------:R-:W-:Y:S02]  /*0230*/  LEA R4, R9.reuse, UR4, 0x7 ;  /* 0x0000000409047c11 */ /* 0x040fe4000f8e38ff */
[----:B------:R-:W-:-:S03]  /*0240*/  LEA R5, R9, UR5, 0x7 ;  /* 0x0000000509057c11 */ /* 0x000fc6000f8e38ff */
[C---:B------:R-:W-:Y:S02]  /*0250*/  IMAD R9, R13.reuse, 0x4, R4 ;  /* 0x000000040d097824 */ /* 0x040fe400078e0204 */
[----:B------:R-:W-:-:S03]  /*0260*/  IMAD R0, R13, 0x4, R5 ;  /* 0x000000040d007824 */ /* 0x000fc600078e0205 */
[----:B--2---:R0:W-:Y:S04]  /*0270*/  @!P0 STS [R9], R6 ;  /* 0x0000000609008388 */ /* 0x0041e80000000800 */
[----:B------:R0:W-:Y:S04]  /*0280*/  @P0 STS [R9], R8 ;  /* 0x0000000809000388 */ /* 0x0001e80000000800 */
[----:B---3--:R0:W-:Y:S01]  /*0290*/  STS [R0], R11 ;  /* 0x0000000b00007388 */ /* 0x0081e20000000800 */
[----:B------:R-:W-:Y:S06]  /*02a0*/  BAR.SYNC.DEFER_BLOCKING 0x0 ;  /* 0x0000000000007b1d */ /* 0x000fec0000010000 */
[----:B------:R-:W-:Y:S05]  /*02b0*/  @P1 EXIT ;  /* 0x000000000000194d */ /* 0x000fea0003800000 */
[----:B------:R-:W-:-:S09]  /*02c0*/  UISETP.NE.AND UP0, UPT, UR7, URZ, UPT ;  /* 0x000000ff0700728c */ /* 0x000fd2000bf05270 */
[----:B------:R-:W-:Y:S05]  /*02d0*/  BRA.U UP0, `(.L_x_1) ;  /* 0x0000000900887547 */ /* 0x000fea000b800000 */
[----:B------:R-:W-:Y:S01]  /*02e0*/  LEA R5, R13, UR5, 0x2 ;  /* 0x000000050d057c11 */ /* 0x000fe2000f8e10ff */
[----:B0-----:R-:W-:Y:S04]  /*02f0*/  LDS R6, [R4] ;  /* 0x0000000004067984 */ /* 0x001fe80000000800 */
[----:B------:R-:W0:Y:S02]  /*0300*/  LDS R7, [R5] ;  /* 0x0000000005077984 */ /* 0x000e240000000800 */
[----:B0-----:R-:W-:-:S05]  /*0310*/  VIADDMNMX R7, R7, R6, R11, PT ;  /* 0x0000000607077246 */ /* 0x001fca000380010b */
[----:B------:R-:W-:Y:S01]  /*0320*/  STS [R0], R7 ;  /* 0x0000000700007388 */ /* 0x000fe20000000800 */
[----:B------:R-:W-:Y:S06]  /*0330*/  BAR.SYNC.DEFER_BLOCKING 0x0 ;  /* 0x0000000000007b1d */ /* 0x000fec0000010000 */
[----:B------:R-:W-:Y:S04]  /*0340*/  LDS R6, [R4+0x4] ;  /* 0x0000040004067984 */ /* 0x000fe80000000800 */
[----:B------:R-:W0:Y:S02]  /*0350*/  LDS R8, [R5+0x80] ;  /* 0x0000800005087984 */ /* 0x000e240000000800 */
        /* <DEDUP_REMOVED lines=151> */
[----:B------:R0:W-:Y:S01]  /*0cd0*/  STS [R0], R9 ;  /* 0x0000000900007388 */ /* 0x0001e20000000800 */
[----:B------:R-:W-:Y:S06]  /*0ce0*/  BAR.SYNC.DEFER_BLOCKING 0x0 ;  /* 0x0000000000007b1d */ /* 0x000fec0000010000 */
[----:B------:R-:W-:Y:S05]  /*0cf0*/  BRA `(.L_x_2) ;  /* 0x0000000800847947 */ /* 0x000fea0003800000 */
.L_x_1:
        /* <DEDUP_REMOVED lines=161> */
.L_x_2:
[----:B------:R-:W-:Y:S01]  /*1710*/  STG.E desc[UR8][R2.64], R9 ;  /* 0x0000000902007986 */ /* 0x000fe2000c101908 */
[----:B------:R-:W-:Y:S05]  /*1720*/  EXIT ;  /* 0x000000000000794d */ /* 0x000fea0003800000 */
.L_x_3:
        /* <DEDUP_REMOVED lines=13> */
.L_x_6:


//--------------------- .text._Z6phase1imiPi      --------------------------
	.section	.text._Z6phase1imiPi,"ax",@progbits
	.align	128
.text._Z6phase1imiPi:
        .type           _Z6phase1imiPi,@function
        .size           _Z6phase1imiPi,(.L_x_7 - _Z6phase1imiPi)
        .other          _Z6phase1imiPi,@"STO_CUDA_ENTRY STV_DEFAULT"
_Z6phase1imiPi:
[----:B------:R-:W-:Y:S01]  /*0000*/  LDC R1, c[0x0][0x37c] ;  /* 0x0000df00ff017b82 */ /* 0x000fe20000000800 */
[----:B------:R-:W0:Y:S07]  /*0010*/  S2R R4, SR_TID.Y ;  /* 0x0000000000047919 */ /* 0x000e2e0000002200 */
[----:B------:R-:W0:Y:S01]  /*0020*/  LDC R5, c[0x0][0x380] ;  /* 0x0000e000ff057b82 */ /* 0x000e220000000800 */
[----:B------:R-:W1:Y:S01]  /*0030*/  LDCU UR8, c[0x0][0x390] ;  /* 0x00007200ff0877ac */ /* 0x000e620008000800 */
[----:B------:R-:W2:Y:S01]  /*0040*/  S2R R7, SR_TID.X ;  /* 0x0000000000077919 */ /* 0x000ea20000002100 */
[----:B------:R-:W3:Y:S05]  /*0050*/  LDCU UR4, c[0x0][0x388] ;  /* 0x00007100ff0477ac */ /* 0x000eea0008000800 */
[----:B------:R-:W4:Y:S01]  /*0060*/  LDC.64 R2, c[0x0][0x398] ;  /* 0x0000e600ff027b82 */ /* 0x000f220000000a00 */
[----:B------:R-:W5:Y:S01]  /*0070*/  LDCU.64 UR6, c[0x0][0x358] ;  /* 0x00006b00ff0677ac */ /* 0x000f620008000a00 */
[----:B0-----:R-:W-:-:S02]  /*0080*/  IMAD R0, R5, 0x20, R4 ;  /* 0x0000002005007824 */ /* 0x001fc400078e0204 */
[----:B--2---:R-:W-:-:S05]  /*0090*/  IMAD R5, R5, 0x20, R7 ;  /* 0x0000002005057824 */ /* 0x004fca00078e0207 */
[C---:B------:R-:W-:Y:S01]  /*00a0*/  VIMNMX R6, PT, PT, R0.reuse, R5, !PT ;  /* 0x0000000500067248 */ /* 0x040fe20007fe0100 */
[----:B---3--:R-:W-:-:S03]  /*00b0*/  IMAD R5, R0, UR4, R5 ;  /* 0x0000000400057c24 */ /* 0x008fc6000f8e0205 */
[----:B-1----:R-:W-:Y:S01]  /*00c0*/  ISETP.GE.AND P0, PT, R6, UR8, PT ;  /* 0x0000000806007c0c */ /* 0x002fe2000bf06270 */
[----:B----4-:R-:W-:-:S12]  /*00d0*/  IMAD.WIDE R2, R5, 0x4, R2 ;  /* 0x0000000405027825 */ /* 0x010fd800078e0202 */
[----:B-----5:R-:W2:Y:S01]  /*00e0*/  @!P0 LDG.E R5, desc[UR6][R2.64] ;  /* 0x0000000602058981 */ /* 0x020ea2000c1e1900 */
[----:B------:R-:W0:Y:S01]  /*00f0*/  S2UR UR5, SR_CgaCtaId ;  /* 0x00000000000579c3 */ /* 0x000e220000008800 */
[----:B------:R-:W-:Y:S01]  /*0100*/  UMOV UR4, 0x400 ;  /* 0x0000040000047882 */ /* 0x000fe20000000000 */
[----:B------:R-:W-:Y:S01]  /*0110*/  @P0 IMAD.MOV.U32 R9, RZ, RZ, 0x3fffffff ;  /* 0x3fffffffff090424 */ /* 0x000fe200078e00ff */
[----:B------:R-:W-:Y:S01]  /*0120*/  ISETP.GT.AND P1, PT, R6, UR8, PT ;  /* 0x0000000806007c0c */ /* 0x000fe2000bf24270 */
[----:B0-----:R-:W-:-:S06]  /*0130*/  ULEA UR4, UR5, UR4, 0x18 ;  /* 0x0000000405047291 */ /* 0x001fcc000f8ec0ff */
[----:B------:R-:W-:-:S05]  /*0140*/  LEA R4, R4, UR4, 0x7 ;  /* 0x0000000404047c11 */ /* 0x000fca000f8e38ff */
[----:B------:R-:W-:-:S05]  /*0150*/  IMAD R0, R7, 0x4, R4 ;  /* 0x0000000407007824 */ /* 0x000fca00078e0204 */
[----:B--2---:R0:W-:Y:S04]  /*0160*/  @!P0 STS [R0], R5 ;  /* 0x0000000500008388 */ /* 0x0041e80000000800 */
[----:B------:R0:W-:Y:S01]  /*0170*/  @P0 STS [R0], R9 ;  /* 0x0000000900000388 */ /* 0x0001e20000000800 */
[----:B------:R-:W-:Y:S06]  /*0180*/  BAR.SYNC.DEFER_BLOCKING 0x0 ;  /* 0x0000000000007b1d */ /* 0x000fec0000010000 */
[----:B------:R-:W-:Y:S05]  /*0190*/  @P1 EXIT ;  /* 0x000000000000194d */ /* 0x000fea0003800000 */
[----:B0-----:R-:W-:Y:S01]  /*01a0*/  LEA R5, R7, UR4, 0x2 ;  /* 0x0000000407057c11 */ /* 0x001fe2000f8e10ff */
[----:B------:R-:W-:Y:S04]  /*01b0*/  LDS R6, [R4] ;  /* 0x0000000004067984 */ /* 0x000fe80000000800 */
[----:B------:R-:W0:Y:S04]  /*01c0*/  LDS R7, [R5] ;  /* 0x0000000005077984 */ /* 0x000e280000000800 */
[----:B------:R-:W1:Y:S01]  /*01d0*/  LDS R8, [R0] ;  /* 0x0000000000087984 */ /* 0x000e620000000800 */
[----:B0-----:R-:W-:-:S05]  /*01e0*/  IMAD.IADD R7, R6, 0x1, R7 ;  /* 0x0000000106077824 */ /* 0x001fca00078e0207 */
[----:B-1----:R-:W-:-:S13]  /*01f0*/  ISETP.GE.AND P0, PT, R7, R8, PT ;  /* 0x000000080700720c */ /* 0x002fda0003f06270 */
[----:B------:R-:W-:Y:S01]  /*0200*/  @!P0 STS [R0], R7 ;  /* 0x0000000700008388 */ /* 0x000fe20000000800 */
[----:B------:R-:W-:Y:S06]  /*0210*/  BAR.SYNC.DEFER_BLOCKING 0x0 ;  /* 0x0000000000007b1d */ /* 0x000fec0000010000 */
[----:B------:R-:W-:Y:S04]  /*0220*/  LDS R6, [R4+0x4] ;  /* 0x0000040004067984 */ /* 0x000fe80000000800 */
[----:B------:R-:W0:Y:S04]  /*0230*/  LDS R9, [R5+0x80] ;  /* 0x0000800005097984 */ /* 0x000e280000000800 */
        /* <DEDUP_REMOVED lines=92> */
[----:B0-----:R-:W-:-:S04]  /*0800*/  IADD3 R11, PT, PT, R6, R11, RZ ;  /* 0x0000000b060b7210 */ /* 0x001fc80007ffe0ff */
        /* <DEDUP_REMOVED lines=122> */
[----:B------:R-:W0:Y:S04]  /*0fb0*/  LDS R11, [R0] ;  /* 0x00000000000b7984 */ /* 0x000e280000000800 */
[----:B0-----:R-:W-:Y:S01]  /*0fc0*/  STG.E desc[UR6][R2.64], R11 ;  /* 0x0000000b02007986 */ /* 0x001fe2000c101906 */
[----:B------:R-:W-:Y:S05]  /*0fd0*/  EXIT ;  /* 0x000000000000794d */ /* 0x000fea0003800000 */
.L_x_4:
        /* <DEDUP_REMOVED lines=10> */
.L_x_7:


//--------------------- .nv.shared._Z6phase3imiPi --------------------------
	.section	.nv.shared._Z6phase3imiPi,"aw",@nobits
	.sectionflags	@""
	.align	4
.nv.shared._Z6phase3imiPi:
	.zero		9216


//--------------------- .nv.shared.reserved.0     --------------------------
	.section	.nv.shared.reserved.0,"aw",@nobits
	.weak		__nv_reservedSMEM_offset_0_alias
	.size		__nv_reservedSMEM_offset_0_alias, 0, 64
	.other		__nv_reservedSMEM_offset_0_alias,@"STO_CUDA_RESERVED_SHARED STV_DEFAULT"
__nv_reservedSMEM_offset_0_alias:
	.zero		0
	.zero		64


//--------------------- .nv.shared._Z6phase2imiPi --------------------------
	.section	.nv.shared._Z6phase2imiPi,"aw",@nobits
	.sectionflags	@""
	.align	4
.nv.shared._Z6phase2imiPi:
	.zero		9216


//--------------------- .nv.shared._Z6phase1imiPi --------------------------
	.section	.nv.shared._Z6phase1imiPi,"aw",@nobits
	.sectionflags	@""
	.align	4
.nv.shared._Z6phase1imiPi:
	.zero		5120


//--------------------- .nv.constant0._Z6phase3imiPi --------------------------
	.section	.nv.constant0._Z6phase3imiPi,"a",@progbits
	.sectionflags	@""
	.align	4
.nv.constant0._Z6phase3imiPi:
	.zero		928


//--------------------- .nv.constant0._Z6phase2imiPi --------------------------
	.section	.nv.constant0._Z6phase2imiPi,"a",@progbits
	.sectionflags	@""
	.align	4
.nv.constant0._Z6phase2imiPi:
	.zero		928


//--------------------- .nv.constant0._Z6phase1imiPi --------------------------
	.section	.nv.constant0._Z6phase1imiPi,"a",@progbits
	.sectionflags	@""
	.align	4
.nv.constant0._Z6phase1imiPi:
	.zero		928


//--------------------- SYMBOLS --------------------------

	.type		.nv.reservedSmem.offset0,@object
	.size		.nv.reservedSmem.offset0,0x4
	.type		.nv.reservedSmem.cap,@object
	.size		.nv.reservedSmem.cap,0x4
